//
// Generated by NVIDIA NVVM Compiler
//
// Compiler Build ID: CL-36424714
// Cuda compilation tools, release 13.0, V13.0.88
// Based on NVVM 20.0.0
//

.version 9.0
.target sm_100
.address_size 64

	// .globl	spatial_streaming_block_level

.visible .entry spatial_streaming_block_level(
	.param .u64 .ptr .align 1 spatial_streaming_block_level_param_0,
	.param .u64 .ptr .align 1 spatial_streaming_block_level_param_1,
	.param .u64 .ptr .align 1 spatial_streaming_block_level_param_2,
	.param .u64 .ptr .align 1 spatial_streaming_block_level_param_3,
	.param .u32 spatial_streaming_block_level_param_4,
	.param .u64 .ptr .align 1 spatial_streaming_block_level_param_5,
	.param .u64 .ptr .align 1 spatial_streaming_block_level_param_6,
	.param .u32 spatial_streaming_block_level_param_7,
	.param .u32 spatial_streaming_block_level_param_8,
	.param .u32 spatial_streaming_block_level_param_9,
	.param .u32 spatial_streaming_block_level_param_10,
	.param .f32 spatial_streaming_block_level_param_11,
	.param .f32 spatial_streaming_block_level_param_12,
	.param .f32 spatial_streaming_block_level_param_13,
	.param .f32 spatial_streaming_block_level_param_14,
	.param .f32 spatial_streaming_block_level_param_15,
	.param .u32 spatial_streaming_block_level_param_16,
	.param .u32 spatial_streaming_block_level_param_17
)
{
	.reg .pred 	%p<26>;
	.reg .b32 	%r<203>;
	.reg .b32 	%f<82>;
	.reg .b64 	%rd<69>;
	.reg .b64 	%fd<36>;

	ld.param.u64 	%rd7, [spatial_streaming_block_level_param_0];
	ld.param.u64 	%rd8, [spatial_streaming_block_level_param_1];
	ld.param.u64 	%rd4, [spatial_streaming_block_level_param_3];
	ld.param.u32 	%r99, [spatial_streaming_block_level_param_4];
	ld.param.u64 	%rd5, [spatial_streaming_block_level_param_5];
	ld.param.u64 	%rd6, [spatial_streaming_block_level_param_6];
	ld.param.u32 	%r95, [spatial_streaming_block_level_param_8];
	ld.param.u32 	%r97, [spatial_streaming_block_level_param_10];
	ld.param.f32 	%f14, [spatial_streaming_block_level_param_11];
	ld.param.f32 	%f15, [spatial_streaming_block_level_param_12];
	ld.param.f32 	%f16, [spatial_streaming_block_level_param_13];
	ld.param.f32 	%f17, [spatial_streaming_block_level_param_14];
	ld.param.f32 	%f18, [spatial_streaming_block_level_param_15];
	ld.param.u32 	%r98, [spatial_streaming_block_level_param_17];
	cvta.to.global.u64 	%rd1, %rd8;
	cvta.to.global.u64 	%rd2, %rd7;
	mov.u32 	%r1, %ctaid.x;
	mov.u32 	%r2, %ctaid.y;
	setp.ge.s32 	%p2, %r1, %r99;
	setp.ge.s32 	%p3, %r2, %r95;
	or.pred  	%p4, %p2, %p3;
	@%p4 bra 	$L__BB0_31;
	ld.param.u32 	%r169, [spatial_streaming_block_level_param_9];
	cvta.to.global.u64 	%rd9, %rd4;
	mov.u32 	%r100, %tid.y;
	mov.u32 	%r102, %tid.x;
	shl.b32 	%r103, %r1, 1;
	mul.wide.u32 	%rd10, %r103, 4;
	add.s64 	%rd11, %rd9, %rd10;
	ld.global.nc.u32 	%r104, [%rd11];
	ld.global.nc.u32 	%r106, [%rd11+4];
	mul.lo.s32 	%r107, %r106, %r98;
	mul.lo.s32 	%r108, %r104, %r98;
	add.s32 	%r109, %r107, %r98;
	min.s32 	%r110, %r109, %r97;
	add.s32 	%r111, %r108, %r98;
	min.s32 	%r112, %r111, %r169;
	add.s32 	%r3, %r107, %r102;
	add.s32 	%r4, %r108, %r100;
	setp.ge.s32 	%p5, %r3, %r110;
	setp.ge.s32 	%p6, %r4, %r112;
	or.pred  	%p7, %p5, %p6;
	@%p7 bra 	$L__BB0_31;
	ld.param.u32 	%r170, [spatial_streaming_block_level_param_9];
	ld.param.u32 	%r164, [spatial_streaming_block_level_param_7];
	cvta.to.global.u64 	%rd12, %rd5;
	mul.wide.u32 	%rd13, %r2, 4;
	add.s64 	%rd14, %rd12, %rd13;
	ld.global.nc.f32 	%f19, [%rd14];
	cvta.to.global.u64 	%rd15, %rd6;
	add.s64 	%rd16, %rd15, %rd13;
	ld.global.nc.f32 	%f20, [%rd16];
	cvt.rn.f32.s32 	%f21, %r3;
	fma.rn.f32 	%f22, %f14, %f21, %f17;
	fma.rn.f32 	%f23, %f14, 0f3F000000, %f22;
	cvt.rn.f32.s32 	%f24, %r4;
	fma.rn.f32 	%f25, %f15, %f24, %f18;
	fma.rn.f32 	%f26, %f15, 0f3F000000, %f25;
	fma.rn.f32 	%f1, %f16, %f20, %f23;
	fma.rn.f32 	%f2, %f16, %f19, %f26;
	cvt.rn.f32.s32 	%f27, %r97;
	fma.rn.f32 	%f3, %f14, %f27, %f17;
	cvt.rn.f32.s32 	%f28, %r170;
	fma.rn.f32 	%f4, %f15, %f28, %f18;
	setp.lt.s32 	%p8, %r164, 1;
	mov.f64 	%fd27, 0d0000000000000000;
	@%p8 bra 	$L__BB0_29;
	ld.param.u32 	%r171, [spatial_streaming_block_level_param_9];
	ld.param.u32 	%r165, [spatial_streaming_block_level_param_7];
	setp.lt.f32 	%p9, %f1, %f17;
	setp.ge.f32 	%p10, %f1, %f3;
	or.pred  	%p11, %p9, %p10;
	setp.lt.f32 	%p12, %f2, %f18;
	setp.ge.f32 	%p13, %f2, %f4;
	or.pred  	%p14, %p12, %p13;
	or.pred  	%p1, %p11, %p14;
	sub.f32 	%f29, %f1, %f17;
	div.rn.f32 	%f30, %f29, %f14;
	add.f32 	%f31, %f30, 0fBF000000;
	sub.f32 	%f32, %f2, %f18;
	div.rn.f32 	%f33, %f32, %f15;
	add.f32 	%f34, %f33, 0fBF000000;
	cvt.rmi.f32.f32 	%f35, %f34;
	cvt.rzi.s32.f32 	%r114, %f35;
	cvt.rmi.f32.f32 	%f36, %f31;
	cvt.rzi.s32.f32 	%r115, %f36;
	add.s32 	%r116, %r114, 1;
	add.s32 	%r117, %r115, 1;
	add.s32 	%r118, %r171, -1;
	min.s32 	%r119, %r114, %r118;
	max.s32 	%r5, %r119, 0;
	min.s32 	%r120, %r116, %r118;
	max.s32 	%r6, %r120, 0;
	add.s32 	%r121, %r97, -1;
	min.s32 	%r122, %r115, %r121;
	max.s32 	%r7, %r122, 0;
	min.s32 	%r123, %r117, %r121;
	max.s32 	%r8, %r123, 0;
	sub.f32 	%f37, %f34, %f35;
	sub.f32 	%f38, %f31, %f36;
	mov.f32 	%f39, 0f3F800000;
	sub.f32 	%f40, %f39, %f37;
	sub.f32 	%f41, %f39, %f38;
	mul.f32 	%f5, %f40, %f41;
	mul.f32 	%f6, %f40, %f38;
	mul.f32 	%f7, %f37, %f41;
	mul.f32 	%f8, %f37, %f38;
	setp.lt.u32 	%p15, %r165, 4;
	mov.f64 	%fd27, 0d0000000000000000;
	mov.b32 	%r196, 0;
	@%p15 bra 	$L__BB0_22;
	ld.param.u32 	%r172, [spatial_streaming_block_level_param_9];
	ld.param.u32 	%r166, [spatial_streaming_block_level_param_7];
	and.b32  	%r124, %r166, 2147483644;
	neg.s32 	%r195, %r124;
	add.s32 	%r125, %r2, %r95;
	mul.lo.s32 	%r126, %r172, %r125;
	add.s32 	%r127, %r6, %r126;
	mul.lo.s32 	%r128, %r97, %r127;
	add.s32 	%r194, %r8, %r128;
	add.s32 	%r193, %r7, %r128;
	add.s32 	%r129, %r5, %r126;
	mul.lo.s32 	%r130, %r97, %r129;
	add.s32 	%r192, %r8, %r130;
	add.s32 	%r191, %r7, %r130;
	add.s32 	%r131, %r4, %r126;
	mad.lo.s32 	%r190, %r97, %r131, %r3;
	shl.b32 	%r132, %r95, 1;
	add.s32 	%r133, %r2, %r132;
	mul.lo.s32 	%r134, %r172, %r133;
	add.s32 	%r135, %r6, %r134;
	mul.lo.s32 	%r136, %r97, %r135;
	add.s32 	%r189, %r8, %r136;
	add.s32 	%r188, %r7, %r136;
	add.s32 	%r137, %r5, %r134;
	mul.lo.s32 	%r138, %r97, %r137;
	add.s32 	%r187, %r8, %r138;
	add.s32 	%r186, %r7, %r138;
	add.s32 	%r139, %r4, %r134;
	mad.lo.s32 	%r185, %r97, %r139, %r3;
	mad.lo.s32 	%r140, %r95, 3, %r2;
	mul.lo.s32 	%r141, %r172, %r140;
	add.s32 	%r142, %r6, %r141;
	mul.lo.s32 	%r143, %r97, %r142;
	add.s32 	%r184, %r8, %r143;
	add.s32 	%r183, %r7, %r143;
	add.s32 	%r144, %r5, %r141;
	mul.lo.s32 	%r145, %r97, %r144;
	add.s32 	%r182, %r8, %r145;
	add.s32 	%r181, %r7, %r145;
	add.s32 	%r146, %r4, %r141;
	mad.lo.s32 	%r180, %r97, %r146, %r3;
	mul.lo.s32 	%r147, %r2, %r172;
	add.s32 	%r148, %r4, %r147;
	mad.lo.s32 	%r179, %r97, %r148, %r3;
	add.s32 	%r149, %r5, %r147;
	mul.lo.s32 	%r150, %r97, %r149;
	add.s32 	%r178, %r8, %r150;
	add.s32 	%r177, %r7, %r150;
	add.s32 	%r151, %r6, %r147;
	mul.lo.s32 	%r152, %r97, %r151;
	add.s32 	%r176, %r8, %r152;
	add.s32 	%r175, %r7, %r152;
	mov.f64 	%fd27, 0d0000000000000000;
	not.pred 	%p17, %p1;
$L__BB0_5:
	mul.wide.s32 	%rd17, %r179, 4;
	add.s64 	%rd18, %rd2, %rd17;
	ld.global.nc.f32 	%f9, [%rd18];
	setp.lt.f32 	%p16, %f9, 0f2B8CBCCC;
	@%p16 bra 	$L__BB0_9;
	@%p17 bra 	$L__BB0_8;
	cvt.f64.f32 	%fd20, %f9;
	add.f64 	%fd27, %fd27, %fd20;
	bra.uni 	$L__BB0_9;
$L__BB0_8:
	mul.wide.s32 	%rd19, %r177, 4;
	add.s64 	%rd20, %rd1, %rd19;
	mul.f32 	%f42, %f5, %f9;
	atom.global.add.f32 	%f43, [%rd20], %f42;
	mul.wide.s32 	%rd21, %r178, 4;
	add.s64 	%rd22, %rd1, %rd21;
	mul.f32 	%f44, %f6, %f9;
	atom.global.add.f32 	%f45, [%rd22], %f44;
	mul.wide.s32 	%rd23, %r175, 4;
	add.s64 	%rd24, %rd1, %rd23;
	mul.f32 	%f46, %f7, %f9;
	atom.global.add.f32 	%f47, [%rd24], %f46;
	mul.wide.s32 	%rd25, %r176, 4;
	add.s64 	%rd26, %rd1, %rd25;
	mul.f32 	%f48, %f8, %f9;
	atom.global.add.f32 	%f49, [%rd26], %f48;
$L__BB0_9:
	mul.wide.s32 	%rd27, %r190, 4;
	add.s64 	%rd28, %rd2, %rd27;
	ld.global.nc.f32 	%f10, [%rd28];
	setp.lt.f32 	%p18, %f10, 0f2B8CBCCC;
	@%p18 bra 	$L__BB0_13;
	@%p1 bra 	$L__BB0_12;
	mul.wide.s32 	%rd29, %r191, 4;
	add.s64 	%rd30, %rd1, %rd29;
	mul.f32 	%f50, %f5, %f10;
	atom.global.add.f32 	%f51, [%rd30], %f50;
	mul.wide.s32 	%rd31, %r192, 4;
	add.s64 	%rd32, %rd1, %rd31;
	mul.f32 	%f52, %f6, %f10;
	atom.global.add.f32 	%f53, [%rd32], %f52;
	mul.wide.s32 	%rd33, %r193, 4;
	add.s64 	%rd34, %rd1, %rd33;
	mul.f32 	%f54, %f7, %f10;
	atom.global.add.f32 	%f55, [%rd34], %f54;
	mul.wide.s32 	%rd35, %r194, 4;
	add.s64 	%rd36, %rd1, %rd35;
	mul.f32 	%f56, %f8, %f10;
	atom.global.add.f32 	%f57, [%rd36], %f56;
	bra.uni 	$L__BB0_13;
$L__BB0_12:
	cvt.f64.f32 	%fd21, %f10;
	add.f64 	%fd27, %fd27, %fd21;
$L__BB0_13:
	mul.wide.s32 	%rd37, %r185, 4;
	add.s64 	%rd38, %rd2, %rd37;
	ld.global.nc.f32 	%f11, [%rd38];
	setp.lt.f32 	%p19, %f11, 0f2B8CBCCC;
	@%p19 bra 	$L__BB0_17;
	@%p1 bra 	$L__BB0_16;
	mul.wide.s32 	%rd39, %r186, 4;
	add.s64 	%rd40, %rd1, %rd39;
	mul.f32 	%f58, %f5, %f11;
	atom.global.add.f32 	%f59, [%rd40], %f58;
	mul.wide.s32 	%rd41, %r187, 4;
	add.s64 	%rd42, %rd1, %rd41;
	mul.f32 	%f60, %f6, %f11;
	atom.global.add.f32 	%f61, [%rd42], %f60;
	mul.wide.s32 	%rd43, %r188, 4;
	add.s64 	%rd44, %rd1, %rd43;
	mul.f32 	%f62, %f7, %f11;
	atom.global.add.f32 	%f63, [%rd44], %f62;
	mul.wide.s32 	%rd45, %r189, 4;
	add.s64 	%rd46, %rd1, %rd45;
	mul.f32 	%f64, %f8, %f11;
	atom.global.add.f32 	%f65, [%rd46], %f64;
	bra.uni 	$L__BB0_17;
$L__BB0_16:
	cvt.f64.f32 	%fd22, %f11;
	add.f64 	%fd27, %fd27, %fd22;
$L__BB0_17:
	mul.wide.s32 	%rd47, %r180, 4;
	add.s64 	%rd48, %rd2, %rd47;
	ld.global.nc.f32 	%f12, [%rd48];
	setp.lt.f32 	%p20, %f12, 0f2B8CBCCC;
	@%p20 bra 	$L__BB0_21;
	@%p1 bra 	$L__BB0_20;
	mul.wide.s32 	%rd49, %r181, 4;
	add.s64 	%rd50, %rd1, %rd49;
	mul.f32 	%f66, %f5, %f12;
	atom.global.add.f32 	%f67, [%rd50], %f66;
	mul.wide.s32 	%rd51, %r182, 4;
	add.s64 	%rd52, %rd1, %rd51;
	mul.f32 	%f68, %f6, %f12;
	atom.global.add.f32 	%f69, [%rd52], %f68;
	mul.wide.s32 	%rd53, %r183, 4;
	add.s64 	%rd54, %rd1, %rd53;
	mul.f32 	%f70, %f7, %f12;
	atom.global.add.f32 	%f71, [%rd54], %f70;
	mul.wide.s32 	%rd55, %r184, 4;
	add.s64 	%rd56, %rd1, %rd55;
	mul.f32 	%f72, %f8, %f12;
	atom.global.add.f32 	%f73, [%rd56], %f72;
	bra.uni 	$L__BB0_21;
$L__BB0_20:
	cvt.f64.f32 	%fd23, %f12;
	add.f64 	%fd27, %fd27, %fd23;
$L__BB0_21:
	ld.param.u32 	%r173, [spatial_streaming_block_level_param_9];
	ld.param.u32 	%r167, [spatial_streaming_block_level_param_7];
	and.b32  	%r196, %r167, 2147483644;
	add.s32 	%r195, %r195, 4;
	mul.lo.s32 	%r153, %r97, %r173;
	mul.lo.s32 	%r154, %r153, %r95;
	shl.b32 	%r155, %r154, 2;
	add.s32 	%r194, %r194, %r155;
	add.s32 	%r193, %r193, %r155;
	add.s32 	%r192, %r192, %r155;
	add.s32 	%r191, %r191, %r155;
	add.s32 	%r190, %r190, %r155;
	add.s32 	%r189, %r189, %r155;
	add.s32 	%r188, %r188, %r155;
	add.s32 	%r187, %r187, %r155;
	add.s32 	%r186, %r186, %r155;
	add.s32 	%r185, %r185, %r155;
	add.s32 	%r184, %r184, %r155;
	add.s32 	%r183, %r183, %r155;
	add.s32 	%r182, %r182, %r155;
	add.s32 	%r181, %r181, %r155;
	add.s32 	%r180, %r180, %r155;
	add.s32 	%r179, %r179, %r155;
	add.s32 	%r178, %r178, %r155;
	add.s32 	%r177, %r177, %r155;
	add.s32 	%r176, %r176, %r155;
	add.s32 	%r175, %r175, %r155;
	setp.ne.s32 	%p21, %r195, 0;
	@%p21 bra 	$L__BB0_5;
$L__BB0_22:
	ld.param.u32 	%r168, [spatial_streaming_block_level_param_7];
	and.b32  	%r74, %r168, 3;
	setp.eq.s32 	%p22, %r74, 0;
	@%p22 bra 	$L__BB0_29;
	ld.param.u32 	%r174, [spatial_streaming_block_level_param_9];
	mad.lo.s32 	%r156, %r196, %r95, %r2;
	mul.lo.s32 	%r157, %r174, %r156;
	add.s32 	%r158, %r6, %r157;
	mul.lo.s32 	%r159, %r97, %r158;
	add.s32 	%r202, %r8, %r159;
	mul.lo.s32 	%r160, %r97, %r174;
	mul.lo.s32 	%r76, %r160, %r95;
	add.s32 	%r201, %r7, %r159;
	add.s32 	%r161, %r5, %r157;
	mul.lo.s32 	%r162, %r97, %r161;
	add.s32 	%r200, %r8, %r162;
	add.s32 	%r199, %r7, %r162;
	add.s32 	%r163, %r4, %r157;
	mad.lo.s32 	%r198, %r97, %r163, %r3;
	neg.s32 	%r197, %r74;
$L__BB0_24:
	.pragma "nounroll";
	mul.wide.s32 	%rd57, %r198, 4;
	add.s64 	%rd58, %rd2, %rd57;
	ld.global.nc.f32 	%f13, [%rd58];
	setp.lt.f32 	%p23, %f13, 0f2B8CBCCC;
	@%p23 bra 	$L__BB0_28;
	@%p1 bra 	$L__BB0_27;
	mul.wide.s32 	%rd59, %r199, 4;
	add.s64 	%rd60, %rd1, %rd59;
	mul.f32 	%f74, %f5, %f13;
	atom.global.add.f32 	%f75, [%rd60], %f74;
	mul.wide.s32 	%rd61, %r200, 4;
	add.s64 	%rd62, %rd1, %rd61;
	mul.f32 	%f76, %f6, %f13;
	atom.global.add.f32 	%f77, [%rd62], %f76;
	mul.wide.s32 	%rd63, %r201, 4;
	add.s64 	%rd64, %rd1, %rd63;
	mul.f32 	%f78, %f7, %f13;
	atom.global.add.f32 	%f79, [%rd64], %f78;
	mul.wide.s32 	%rd65, %r202, 4;
	add.s64 	%rd66, %rd1, %rd65;
	mul.f32 	%f80, %f8, %f13;
	atom.global.add.f32 	%f81, [%rd66], %f80;
	bra.uni 	$L__BB0_28;
$L__BB0_27:
	cvt.f64.f32 	%fd24, %f13;
	add.f64 	%fd27, %fd27, %fd24;
$L__BB0_28:
	add.s32 	%r202, %r202, %r76;
	add.s32 	%r201, %r201, %r76;
	add.s32 	%r200, %r200, %r76;
	add.s32 	%r199, %r199, %r76;
	add.s32 	%r198, %r198, %r76;
	add.s32 	%r197, %r197, 1;
	setp.ne.s32 	%p24, %r197, 0;
	@%p24 bra 	$L__BB0_24;
$L__BB0_29:
	setp.leu.f64 	%p25, %fd27, 0d0000000000000000;
	@%p25 bra 	$L__BB0_31;
	ld.param.u64 	%rd68, [spatial_streaming_block_level_param_2];
	cvta.to.global.u64 	%rd67, %rd68;
	atom.global.add.f64 	%fd25, [%rd67+24], %fd27;
$L__BB0_31:
	ret;

}


// ===== COMPILED SASS (sm_100) =====

	.target	sm_100

	.elftype	@"ET_EXEC"


//--------------------- .note.nv.tkinfo           --------------------------
	.section	.note.nv.tkinfo,"",@"SHT_NOTE"
	.sectionflags	@"SHF_NOTE_NV_TKINFO"
	.tkinfo
        /*0018*/ 	.word	0x00000002
        /*0030*/ 	.string	""
        /*0030*/ 	.string	"ptxas"
        /*0030*/ 	.string	"Cuda compilation tools, release 13.0, V13.0.88"
        /*0030*/ 	.string	"Build cuda_13.0.r13.0/compiler.36424714_0"
        /*0030*/ 	.string	"-arch sm_100 -m 64 "



//--------------------- .note.nv.cuinfo           --------------------------
	.section	.note.nv.cuinfo,"",@"SHT_NOTE"
	.sectionflags	@"SHF_NOTE_NV_CUINFO"
        /*0018*/ 	.short	0x0002
        /*001a*/ 	.short	0x0064
        /*001c*/ 	.short	0x0082
	.zero		2


//--------------------- .nv.info                  --------------------------
	.section	.nv.info,"",@"SHT_CUDA_INFO"
	.align	4


	//----- nvinfo : EIATTR_REGCOUNT
	.align		4
        /*0000*/ 	.byte	0x04, 0x2f
        /*0002*/ 	.short	(.L_1 - .L_0)
	.align		4
.L_0:
        /*0004*/ 	.word	index@(spatial_streaming_block_level)
        /*0008*/ 	.word	0x00000030


	//----- nvinfo : EIATTR_FRAME_SIZE
	.align		4
.L_1:
        /*000c*/ 	.byte	0x04, 0x11
        /*000e*/ 	.short	(.L_3 - .L_2)
	.align		4
.L_2:
        /*0010*/ 	.word	index@($__internal_0_$__cuda_sm3x_div_rn_noftz_f32_slowpath)
        /*0014*/ 	.word	0x00000000


	//----- nvinfo : EIATTR_FRAME_SIZE
	.align		4
.L_3:
        /*0018*/ 	.byte	0x04, 0x11
        /*001a*/ 	.short	(.L_5 - .L_4)
	.align		4
.L_4:
        /*001c*/ 	.word	index@(spatial_streaming_block_level)
        /*0020*/ 	.word	0x00000000


	//----- nvinfo : EIATTR_MIN_STACK_SIZE
	.align		4
.L_5:
        /*0024*/ 	.byte	0x04, 0x12
        /*0026*/ 	.short	(.L_7 - .L_6)
	.align		4
.L_6:
        /*0028*/ 	.word	index@(spatial_streaming_block_level)
        /*002c*/ 	.word	0x00000000
.L_7:


//--------------------- .nv.compat                --------------------------
	.section	.nv.compat,"",@"SHT_CUDA_COMPAT_INFO"
	.align	4
        /*0000*/ 	.byte	0x02, 0x09, 0x00, 0x00, 0x02, 0x02, 0x01, 0x00, 0x02, 0x05, 0x05, 0x00, 0x03, 0x07, 0x01, 0x01
        /*0010*/ 	.byte	0x02, 0x03, 0x00, 0x00, 0x02, 0x06, 0x01, 0x00, 0x04, 0x0b, 0x08, 0x00, 0x01, 0x00, 0x00, 0x00
        /*0020*/ 	.byte	0x00, 0x00, 0x00, 0x00


//--------------------- .nv.info.spatial_streaming_block_level --------------------------
	.section	.nv.info.spatial_streaming_block_level,"",@"SHT_CUDA_INFO"
	.sectionflags	@""
	.align	4


	//----- nvinfo : EIATTR_CUDA_API_VERSION
	.align		4
        /*0000*/ 	.byte	0x04, 0x37
        /*0002*/ 	.short	(.L_9 - .L_8)
.L_8:
        /*0004*/ 	.word	0x00000082


	//----- nvinfo : EIATTR_KPARAM_INFO
	.align		4
.L_9:
        /*0008*/ 	.byte	0x04, 0x17
        /*000a*/ 	.short	(.L_11 - .L_10)
.L_10:
        /*000c*/ 	.word	0x00000000
        /*0010*/ 	.short	0x0011
        /*0012*/ 	.short	0x0060
        /*0014*/ 	.byte	0x00, 0xf0, 0x11, 0x00


	//----- nvinfo : EIATTR_KPARAM_INFO
	.align		4
.L_11:
        /*0018*/ 	.byte	0x04, 0x17
        /*001a*/ 	.short	(.L_13 - .L_12)
.L_12:
        /*001c*/ 	.word	0x00000000
        /*0020*/ 	.short	0x0010
        /*0022*/ 	.short	0x005c
        /*0024*/ 	.byte	0x00, 0xf0, 0x11, 0x00


	//----- nvinfo : EIATTR_KPARAM_INFO
	.align		4
.L_13:
        /*0028*/ 	.byte	0x04, 0x17
        /*002a*/ 	.short	(.L_15 - .L_14)
.L_14:
        /*002c*/ 	.word	0x00000000
        /*0030*/ 	.short	0x000f
        /*0032*/ 	.short	0x0058
        /*0034*/ 	.byte	0x00, 0xf0, 0x11, 0x00


	//----- nvinfo : EIATTR_KPARAM_INFO
	.align		4
.L_15:
        /*0038*/ 	.byte	0x04, 0x17
        /*003a*/ 	.short	(.L_17 - .L_16)
.L_16:
        /*003c*/ 	.word	0x00000000
        /*0040*/ 	.short	0x000e
        /*0042*/ 	.short	0x0054
        /*0044*/ 	.byte	0x00, 0xf0, 0x11, 0x00


	//----- nvinfo : EIATTR_KPARAM_INFO
	.align		4
.L_17:
        /*0048*/ 	.byte	0x04, 0x17
        /*004a*/ 	.short	(.L_19 - .L_18)
.L_18:
        /*004c*/ 	.word	0x00000000
        /*0050*/ 	.short	0x000d
        /*0052*/ 	.short	0x0050
        /*0054*/ 	.byte	0x00, 0xf0, 0x11, 0x00


	//----- nvinfo : EIATTR_KPARAM_INFO
	.align		4
.L_19:
        /*0058*/ 	.byte	0x04, 0x17
        /*005a*/ 	.short	(.L_21 - .L_20)
.L_20:
        /*005c*/ 	.word	0x00000000
        /*0060*/ 	.short	0x000c
        /*0062*/ 	.short	0x004c
        /*0064*/ 	.byte	0x00, 0xf0, 0x11, 0x00


	//----- nvinfo : EIATTR_KPARAM_INFO
	.align		4
.L_21:
        /*0068*/ 	.byte	0x04, 0x17
        /*006a*/ 	.short	(.L_23 - .L_22)
.L_22:
        /*006c*/ 	.word	0x00000000
        /*0070*/ 	.short	0x000b
        /*0072*/ 	.short	0x0048
        /*0074*/ 	.byte	0x00, 0xf0, 0x11, 0x00


	//----- nvinfo : EIATTR_KPARAM_INFO
	.align		4
.L_23:
        /*0078*/ 	.byte	0x04, 0x17
        /*007a*/ 	.short	(.L_25 - .L_24)
.L_24:
        /*007c*/ 	.word	0x00000000
        /*0080*/ 	.short	0x000a
        /*0082*/ 	.short	0x0044
        /*0084*/ 	.byte	0x00, 0xf0, 0x11, 0x00


	//----- nvinfo : EIATTR_KPARAM_INFO
	.align		4
.L_25:
        /*0088*/ 	.byte	0x04, 0x17
        /*008a*/ 	.short	(.L_27 - .L_26)
.L_26:
        /*008c*/ 	.word	0x00000000
        /*0090*/ 	.short	0x0009
        /*0092*/ 	.short	0x0040
        /*0094*/ 	.byte	0x00, 0xf0, 0x11, 0x00


	//----- nvinfo : EIATTR_KPARAM_INFO
	.align		4
.L_27:
        /*0098*/ 	.byte	0x04, 0x17
        /*009a*/ 	.short	(.L_29 - .L_28)
.L_28:
        /*009c*/ 	.word	0x00000000
        /*00a0*/ 	.short	0x0008
        /*00a2*/ 	.short	0x003c
        /*00a4*/ 	.byte	0x00, 0xf0, 0x11, 0x00


	//----- nvinfo : EIATTR_KPARAM_INFO
	.align		4
.L_29:
        /*00a8*/ 	.byte	0x04, 0x17
        /*00aa*/ 	.short	(.L_31 - .L_30)
.L_30:
        /*00ac*/ 	.word	0x00000000
        /*00b0*/ 	.short	0x0007
        /*00b2*/ 	.short	0x0038
        /*00b4*/ 	.byte	0x00, 0xf0, 0x11, 0x00


	//----- nvinfo : EIATTR_KPARAM_INFO
	.align		4
.L_31:
        /*00b8*/ 	.byte	0x04, 0x17
        /*00ba*/ 	.short	(.L_33 - .L_32)
.L_32:
        /*00bc*/ 	.word	0x00000000
        /*00c0*/ 	.short	0x0006
        /*00c2*/ 	.short	0x0030
        /*00c4*/ 	.byte	0x00, 0xf5, 0x21, 0x00


	//----- nvinfo : EIATTR_KPARAM_INFO
	.align		4
.L_33:
        /*00c8*/ 	.byte	0x04, 0x17
        /*00ca*/ 	.short	(.L_35 - .L_34)
.L_34:
        /*00cc*/ 	.word	0x00000000
        /*00d0*/ 	.short	0x0005
        /*00d2*/ 	.short	0x0028
        /*00d4*/ 	.byte	0x00, 0xf5, 0x21, 0x00


	//----- nvinfo : EIATTR_KPARAM_INFO
	.align		4
.L_35:
        /*00d8*/ 	.byte	0x04, 0x17
        /*00da*/ 	.short	(.L_37 - .L_36)
.L_36:
        /*00dc*/ 	.word	0x00000000
        /*00e0*/ 	.short	0x0004
        /*00e2*/ 	.short	0x0020
        /*00e4*/ 	.byte	0x00, 0xf0, 0x11, 0x00


	//----- nvinfo : EIATTR_KPARAM_INFO
	.align		4
.L_37:
        /*00e8*/ 	.byte	0x04, 0x17
        /*00ea*/ 	.short	(.L_39 - .L_38)
.L_38:
        /*00ec*/ 	.word	0x00000000
        /*00f0*/ 	.short	0x0003
        /*00f2*/ 	.short	0x0018
        /*00f4*/ 	.byte	0x00, 0xf5, 0x21, 0x00


	//----- nvinfo : EIATTR_KPARAM_INFO
	.align		4
.L_39:
        /*00f8*/ 	.byte	0x04, 0x17
        /*00fa*/ 	.short	(.L_41 - .L_40)
.L_40:
        /*00fc*/ 	.word	0x00000000
        /*0100*/ 	.short	0x0002
        /*0102*/ 	.short	0x0010
        /*0104*/ 	.byte	0x00, 0xf5, 0x21, 0x00


	//----- nvinfo : EIATTR_KPARAM_INFO
	.align		4
.L_41:
        /*0108*/ 	.byte	0x04, 0x17
        /*010a*/ 	.short	(.L_43 - .L_42)
.L_42:
        /*010c*/ 	.word	0x00000000
        /*0110*/ 	.short	0x0001
        /*0112*/ 	.short	0x0008
        /*0114*/ 	.byte	0x00, 0xf5, 0x21, 0x00


	//----- nvinfo : EIATTR_KPARAM_INFO
	.align		4
.L_43:
        /*0118*/ 	.byte	0x04, 0x17
        /*011a*/ 	.short	(.L_45 - .L_44)
.L_44:
        /*011c*/ 	.word	0x00000000
        /*0120*/ 	.short	0x0000
        /*0122*/ 	.short	0x0000
        /*0124*/ 	.byte	0x00, 0xf5, 0x21, 0x00


	//----- nvinfo : EIATTR_SPARSE_MMA_MASK
	.align		4
.L_45:
        /*0128*/ 	.byte	0x03, 0x50
        /*012a*/ 	.short	0x0000


	//----- nvinfo : EIATTR_MAXREG_COUNT
	.align		4
        /*012c*/ 	.byte	0x03, 0x1b
        /*012e*/ 	.short	0x00ff


	//----- nvinfo : EIATTR_MERCURY_ISA_VERSION
	.align		4
        /*0130*/ 	.byte	0x03, 0x5f
        /*0132*/ 	.short	0x0101


	//----- nvinfo : EIATTR_VRC_CTA_INIT_COUNT
	.align		4
        /*0134*/ 	.byte	0x02, 0x4a
	.zero		1
	.zero		1


	//----- nvinfo : EIATTR_EXIT_INSTR_OFFSETS
	.align		4
        /*0138*/ 	.byte	0x04, 0x1c
        /*013a*/ 	.short	(.L_47 - .L_46)


	//   ....[0]....
.L_46:
        /*013c*/ 	.word	0x00000070


	//   ....[1]....
        /*0140*/ 	.word	0x000001a0


	//   ....[2]....
        /*0144*/ 	.word	0x00001430


	//   ....[3]....
        /*0148*/ 	.word	0x000014a0


	//----- nvinfo : EIATTR_CRS_STACK_SIZE
	.align		4
.L_47:
        /*014c*/ 	.byte	0x04, 0x1e
        /*014e*/ 	.short	(.L_49 - .L_48)
.L_48:
        /*0150*/ 	.word	0x00000000


	//----- nvinfo : EIATTR_CBANK_PARAM_SIZE
	.align		4
.L_49:
        /*0154*/ 	.byte	0x03, 0x19
        /*0156*/ 	.short	0x0064


	//----- nvinfo : EIATTR_PARAM_CBANK
	.align		4
        /*0158*/ 	.byte	0x04, 0x0a
        /*015a*/ 	.short	(.L_51 - .L_50)
	.align		4
.L_50:
        /*015c*/ 	.word	index@(.nv.constant0.spatial_streaming_block_level)
        /*0160*/ 	.short	0x0380
        /*0162*/ 	.short	0x0064


	//----- nvinfo : EIATTR_SW_WAR
	.align		4
.L_51:
        /*0164*/ 	.byte	0x04, 0x36
        /*0166*/ 	.short	(.L_53 - .L_52)
.L_52:
        /*0168*/ 	.word	0x00000008
.L_53:


//--------------------- .nv.callgraph             --------------------------
	.section	.nv.callgraph,"",@"SHT_CUDA_CALLGRAPH"
	.align	4
	.sectionentsize	8
	.align		4
        /*0000*/ 	.word	0x00000000
	.align		4
        /*0004*/ 	.word	0xffffffff
	.align		4
        /*0008*/ 	.word	0x00000000
	.align		4
        /*000c*/ 	.word	0xfffffffe
	.align		4
        /*0010*/ 	.word	0x00000000
	.align		4
        /*0014*/ 	.word	0xfffffffd
	.align		4
        /*0018*/ 	.word	0x00000000
	.align		4
        /*001c*/ 	.word	0xfffffffc


//--------------------- .text.spatial_streaming_block_level --------------------------
	.section	.text.spatial_streaming_block_level,"ax",@progbits
	.align	128
        .global         spatial_streaming_block_level
        .type           spatial_streaming_block_level,@function
        .size           spatial_streaming_block_level,(.L_x_34 - spatial_streaming_block_level)
        .other          spatial_streaming_block_level,@"STO_CUDA_ENTRY STV_DEFAULT"
spatial_streaming_block_level:
.text.spatial_streaming_block_level:
[----:B------:R-:W-:Y:S01]  /*0000*/  LDC R1, c[0x0][0x37c] ;  /* 0x0000df00ff017b82 */ /* 0x000fe20000000800 */
[----:B------:R-:W0:Y:S01]  /*0010*/  S2R R12, SR_CTAID.Y ;  /* 0x00000000000c7919 */ /* 0x000e220000002600 */
[----:B------:R-:W0:Y:S01]  /*0020*/  LDCU UR4, c[0x0][0x3bc] ;  /* 0x00007780ff0477ac */ /* 0x000e220008000800 */
[----:B------:R-:W1:Y:S01]  /*0030*/  S2R R5, SR_CTAID.X ;  /* 0x0000000000057919 */ /* 0x000e620000002500 */
[----:B------:R-:W1:Y:S01]  /*0040*/  LDCU UR5, c[0x0][0x3a0] ;  /* 0x00007400ff0577ac */ /* 0x000e620008000800 */
[----:B0-----:R-:W-:-:S04]  /*0050*/  ISETP.GE.AND P0, PT, R12, UR4, PT ;  /* 0x000000040c007c0c */ /* 0x001fc8000bf06270 */
[----:B-1----:R-:W-:-:S13]  /*0060*/  ISETP.GE.OR P0, PT, R5, UR5, P0 ;  /* 0x0000000505007c0c */ /* 0x002fda0008706670 */
[----:B------:R-:W-:Y:S05]  /*0070*/  @P0 EXIT ;  /* 0x000000000000094d */ /* 0x000fea0003800000 */
[----:B------:R-:W0:Y:S01]  /*0080*/  LDC.64 R2, c[0x0][0x398] ;  /* 0x0000e600ff027b82 */ /* 0x000e220000000a00 */
[----:B------:R-:W1:Y:S01]  /*0090*/  LDCU.64 UR8, c[0x0][0x358] ;  /* 0x00006b00ff0877ac */ /* 0x000e620008000a00 */
[----:B------:R-:W-:Y:S01]  /*00a0*/  SHF.L.U32 R5, R5, 0x1, RZ ;  /* 0x0000000105057819 */ /* 0x000fe200000006ff */
[----:B------:R-:W2:Y:S01]  /*00b0*/  S2R R6, SR_TID.Y ;  /* 0x0000000000067919 */ /* 0x000ea20000002200 */
[----:B------:R-:W3:Y:S04]  /*00c0*/  LDCU.64 UR10, c[0x0][0x3c0] ;  /* 0x00007800ff0a77ac */ /* 0x000ee80008000a00 */
[----:B------:R-:W4:Y:S01]  /*00d0*/  LDC R7, c[0x0][0x3e0] ;  /* 0x0000f800ff077b82 */ /* 0x000f220000000800 */
[----:B0-----:R-:W-:-:S05]  /*00e0*/  IMAD.WIDE.U32 R2, R5, 0x4, R2 ;  /* 0x0000000405027825 */ /* 0x001fca00078e0002 */
[----:B-1----:R-:W4:Y:S04]  /*00f0*/  LDG.E.CONSTANT R11, desc[UR8][R2.64] ;  /* 0x00000008020b7981 */ /* 0x002f28000c1e9900 */
[----:B------:R-:W5:Y:S01]  /*0100*/  LDG.E.CONSTANT R10, desc[UR8][R2.64+0x4] ;  /* 0x00000408020a7981 */ /* 0x000f62000c1e9900 */
[----:B------:R-:W0:Y:S01]  /*0110*/  S2R R5, SR_TID.X ;  /* 0x0000000000057919 */ /* 0x000e220000002100 */
[CCC-:B----4-:R-:W-:Y:S02]  /*0120*/  IMAD R4, R11.reuse, R7.reuse, R7.reuse ;  /* 0x000000070b047224 */ /* 0x1d0fe400078e0207 */
[-C--:B--2---:R-:W-:Y:S02]  /*0130*/  IMAD R11, R11, R7.reuse, R6 ;  /* 0x000000070b0b7224 */ /* 0x084fe400078e0206 */
[-C--:B-----5:R-:W-:Y:S01]  /*0140*/  IMAD R0, R10, R7.reuse, R7 ;  /* 0x000000070a007224 */ /* 0x0a0fe200078e0207 */
[----:B---3--:R-:W-:Y:S01]  /*0150*/  VIMNMX R4, PT, PT, R4, UR10, PT ;  /* 0x0000000a04047c48 */ /* 0x008fe2000bfe0100 */
[----:B0-----:R-:W-:-:S03]  /*0160*/  IMAD R10, R10, R7, R5 ;  /* 0x000000070a0a7224 */ /* 0x001fc600078e0205 */
[----:B------:R-:W-:Y:S02]  /*0170*/  VIMNMX R5, PT, PT, R0, UR11, PT ;  /* 0x0000000b00057c48 */ /* 0x000fe4000bfe0100 */
[----:B------:R-:W-:-:S04]  /*0180*/  ISETP.GE.AND P0, PT, R11, R4, PT ;  /* 0x000000040b00720c */ /* 0x000fc80003f06270 */
[----:B------:R-:W-:-:S13]  /*0190*/  ISETP.GE.OR P0, PT, R10, R5, P0 ;  /* 0x000000050a00720c */ /* 0x000fda0000706670 */
[----:B------:R-:W-:Y:S05]  /*01a0*/  @P0 EXIT ;  /* 0x000000000000094d */ /* 0x000fea0003800000 */
[----:B------:R-:W0:Y:S01]  /*01b0*/  LDC.64 R6, c[0x0][0x3b0] ;  /* 0x0000ec00ff067b82 */ /* 0x000e220000000a00 */
[----:B------:R-:W1:Y:S01]  /*01c0*/  LDCU UR5, c[0x0][0x3b8] ;  /* 0x00007700ff0577ac */ /* 0x000e620008000800 */
[----:B------:R-:W2:Y:S06]  /*01d0*/  LDCU.64 UR6, c[0x0][0x3d0] ;  /* 0x00007a00ff0677ac */ /* 0x000eac0008000a00 */
[----:B------:R-:W3:Y:S01]  /*01e0*/  LDC.64 R4, c[0x0][0x3a8] ;  /* 0x0000ea00ff047b82 */ /* 0x000ee20000000a00 */
[----:B------:R-:W4:Y:S07]  /*01f0*/  LDCU UR4, c[0x0][0x3d8] ;  /* 0x00007b00ff0477ac */ /* 0x000f2e0008000800 */
[----:B------:R-:W2:Y:S01]  /*0200*/  LDC.64 R2, c[0x0][0x3c8] ;  /* 0x0000f200ff027b82 */ /* 0x000ea20000000a00 */
[----:B0-----:R-:W-:-:S06]  /*0210*/  IMAD.WIDE.U32 R6, R12, 0x4, R6 ;  /* 0x000000040c067825 */ /* 0x001fcc00078e0006 */
[----:B------:R-:W5:Y:S01]  /*0220*/  LDG.E.CONSTANT R6, desc[UR8][R6.64] ;  /* 0x0000000806067981 */ /* 0x000f62000c1e9900 */
[----:B---3--:R-:W-:-:S06]  /*0230*/  IMAD.WIDE.U32 R4, R12, 0x4, R4 ;  /* 0x000000040c047825 */ /* 0x008fcc00078e0004 */
[----:B------:R0:W3:Y:S01]  /*0240*/  LDG.E.CONSTANT R4, desc[UR8][R4.64] ;  /* 0x0000000804047981 */ /* 0x0000e2000c1e9900 */
[----:B------:R-:W-:Y:S02]  /*0250*/  I2FP.F32.S32 R9, R10 ;  /* 0x0000000a00097245 */ /* 0x000fe40000201400 */
[----:B------:R-:W-:Y:S01]  /*0260*/  I2FP.F32.S32 R0, R11 ;  /* 0x0000000b00007245 */ /* 0x000fe20000201400 */
[----:B-1----:R-:W-:Y:S02]  /*0270*/  UISETP.GE.AND UP0, UPT, UR5, 0x1, UPT ;  /* 0x000000010500788c */ /* 0x002fe4000bf06270 */
[----:B--2---:R-:W-:Y:S02]  /*0280*/  FFMA R9, R9, R2, UR7 ;  /* 0x0000000709097e23 */ /* 0x004fe40008000002 */
[----:B----4-:R-:W-:Y:S01]  /*0290*/  FFMA R0, R0, R3, UR4 ;  /* 0x0000000400007e23 */ /* 0x010fe20008000003 */
[----:B------:R-:W-:Y:S01]  /*02a0*/  I2FP.F32.S32 R8, UR10 ;  /* 0x0000000a00087c45 */ /* 0x000fe20008201400 */
[----:B------:R-:W-:-:S02]  /*02b0*/  FFMA R9, R2, 0.5, R9 ;  /* 0x3f00000002097823 */ /* 0x000fc40000000009 */
[----:B0-----:R-:W-:Y:S01]  /*02c0*/  FFMA R5, R3, 0.5, R0 ;  /* 0x3f00000003057823 */ /* 0x001fe20000000000 */
[----:B------:R-:W-:Y:S01]  /*02d0*/  CS2R R24, SRZ ;  /* 0x0000000000187805 */ /* 0x000fe2000001ff00 */
[----:B------:R-:W-:Y:S01]  /*02e0*/  FFMA R7, R8, R3, UR4 ;  /* 0x0000000408077e23 */ /* 0x000fe20008000003 */
[----:B-----5:R-:W-:Y:S01]  /*02f0*/  FFMA R6, R6, UR6, R9 ;  /* 0x0000000606067c23 */ /* 0x020fe20008000009 */
[----:B---3--:R-:W-:Y:S01]  /*0300*/  FFMA R4, R4, UR6, R5 ;  /* 0x0000000604047c23 */ /* 0x008fe20008000005 */
[----:B------:R-:W-:Y:S06]  /*0310*/  BRA.U !UP0, `(.L_x_0) ;  /* 0x0000001108407547 */ /* 0x000fec000b800000 */
[----:B------:R-:W0:Y:S01]  /*0320*/  MUFU.RCP R5, R2 ;  /* 0x0000000200057308 */ /* 0x000e220000001000 */
[----:B------:R-:W-:Y:S01]  /*0330*/  I2FP.F32.S32 R3, UR11 ;  /* 0x0000000b00037c45 */ /* 0x000fe20008201400 */
[----:B------:R-:W-:Y:S01]  /*0340*/  BSSY.RECONVERGENT B0, `(.L_x_1) ;  /* 0x0000015000007945 */ /* 0x000fe20003800200 */
[----:B------:R-:W-:-:S03]  /*0350*/  FSETP.GE.AND P1, PT, R4, R7, PT ;  /* 0x000000070400720b */ /* 0x000fc60003f26000 */
[----:B------:R-:W-:Y:S01]  /*0360*/  FFMA R3, R3, R2, UR7 ;  /* 0x0000000703037e23 */ /* 0x000fe20008000002 */
[----:B------:R-:W-:-:S04]  /*0370*/  FSETP.LT.OR P1, PT, R4, UR4, P1 ;  /* 0x0000000404007c0b */ /* 0x000fc80008f21400 */
[C---:B------:R-:W-:Y:S01]  /*0380*/  FSETP.GE.AND P0, PT, R6.reuse, R3, PT ;  /* 0x000000030600720b */ /* 0x040fe20003f06000 */
[----:B------:R-:W-:-:S03]  /*0390*/  FADD R3, R6, -UR7 ;  /* 0x8000000706037e21 */ /* 0x000fc60008000000 */
[----:B------:R-:W-:Y:S01]  /*03a0*/  FSETP.LT.OR P0, PT, R6, UR7, P0 ;  /* 0x0000000706007c0b */ /* 0x000fe20008701400 */
[----:B------:R-:W1:Y:S01]  /*03b0*/  FCHK P2, R3, R2 ;  /* 0x0000000203007302 */ /* 0x000e620000040000 */
[C---:B0-----:R-:W-:Y:S02]  /*03c0*/  FFMA R0, R5.reuse, -R2, 1 ;  /* 0x3f80000005007423 */ /* 0x041fe40000000802 */
[----:B------:R-:W-:Y:S02]  /*03d0*/  PLOP3.LUT P0, PT, P0, P1, PT, 0xf8, 0x8f ;  /* 0x00000000008f781c */ /* 0x000fe40000703f70 */
[----:B------:R-:W-:-:S04]  /*03e0*/  FFMA R0, R5, R0, R5 ;  /* 0x0000000005007223 */ /* 0x000fc80000000005 */
[----:B------:R-:W-:-:S04]  /*03f0*/  FFMA R5, R3, R0, RZ ;  /* 0x0000000003057223 */ /* 0x000fc800000000ff */
[----:B------:R-:W-:-:S04]  /*0400*/  FFMA R6, R5, -R2, R3 ;  /* 0x8000000205067223 */ /* 0x000fc80000000003 */
[----:B------:R-:W-:Y:S01]  /*0410*/  FFMA R5, R0, R6, R5 ;  /* 0x0000000600057223 */ /* 0x000fe20000000005 */
[----:B-1----:R-:W-:Y:S06]  /*0420*/  @!P2 BRA `(.L_x_2) ;  /* 0x000000000018a947 */ /* 0x002fec0003800000 */
[----:B------:R-:W0:Y:S01]  /*0430*/  LDCU UR4, c[0x0][0x3c8] ;  /* 0x00007900ff0477ac */ /* 0x000e220008000800 */
[----:B------:R-:W-:Y:S02]  /*0440*/  MOV R0, R3 ;  /* 0x0000000300007202 */ /* 0x000fe40000000f00 */
[----:B------:R-:W-:Y:S02]  /*0450*/  MOV R6, 0x480 ;  /* 0x0000048000067802 */ /* 0x000fe40000000f00 */
[----:B0-----:R-:W-:-:S07]  /*0460*/  MOV R3, UR4 ;  /* 0x0000000400037c02 */ /* 0x001fce0008000f00 */
[----:B------:R-:W-:Y:S05]  /*0470*/  CALL.REL.NOINC `($__internal_0_$__cuda_sm3x_div_rn_noftz_f32_slowpath) ;  /* 0x00000010000c7944 */ /* 0x000fea0003c00000 */
[----:B------:R-:W-:-:S07]  /*0480*/  MOV R5, R3 ;  /* 0x0000000300057202 */ /* 0x000fce0000000f00 */
.L_x_2:
[----:B------:R-:W-:Y:S05]  /*0490*/  BSYNC.RECONVERGENT B0 ;  /* 0x0000000000007941 */ /* 0x000fea0003800200 */
.L_x_1:
[----:B------:R-:W0:Y:S01]  /*04a0*/  LDC R7, c[0x0][0x3cc] ;  /* 0x0000f300ff077b82 */ /* 0x000e220000000800 */
[----:B------:R-:W1:Y:S01]  /*04b0*/  LDCU UR4, c[0x0][0x3d8] ;  /* 0x00007b00ff0477ac */ /* 0x000e620008000800 */
[----:B------:R-:W-:Y:S01]  /*04c0*/  BSSY.RECONVERGENT B0, `(.L_x_3) ;  /* 0x000000f000007945 */ /* 0x000fe20003800200 */
[----:B-1----:R-:W-:Y:S01]  /*04d0*/  FADD R0, R4, -UR4 ;  /* 0x8000000404007e21 */ /* 0x002fe20008000000 */
[----:B0-----:R-:W0:Y:S08]  /*04e0*/  MUFU.RCP R2, R7 ;  /* 0x0000000700027308 */ /* 0x001e300000001000 */
[----:B------:R-:W1:Y:S01]  /*04f0*/  FCHK P1, R0, R7 ;  /* 0x0000000700007302 */ /* 0x000e620000020000 */
[----:B0-----:R-:W-:-:S04]  /*0500*/  FFMA R3, R2, -R7, 1 ;  /* 0x3f80000002037423 */ /* 0x001fc80000000807 */
[----:B------:R-:W-:Y:S01]  /*0510*/  FFMA R3, R2, R3, R2 ;  /* 0x0000000302037223 */ /* 0x000fe20000000002 */
[----:B------:R-:W-:-:S03]  /*0520*/  FADD R2, R5, -0.5 ;  /* 0xbf00000005027421 */ /* 0x000fc60000000000 */
[----:B------:R-:W-:-:S04]  /*0530*/  FFMA R4, R0, R3, RZ ;  /* 0x0000000300047223 */ /* 0x000fc800000000ff */
[----:B------:R-:W-:-:S04]  /*0540*/  FFMA R6, R4, -R7, R0 ;  /* 0x8000000704067223 */ /* 0x000fc80000000000 */
[----:B------:R-:W-:Y:S01]  /*0550*/  FFMA R3, R3, R6, R4 ;  /* 0x0000000603037223 */ /* 0x000fe20000000004 */
[----:B-1----:R-:W-:Y:S06]  /*0560*/  @!P1 BRA `(.L_x_4) ;  /* 0x0000000000109947 */ /* 0x002fec0003800000 */
[----:B------:R-:W0:Y:S01]  /*0570*/  LDCU UR4, c[0x0][0x3cc] ;  /* 0x00007980ff0477ac */ /* 0x000e220008000800 */
[----:B------:R-:W-:Y:S02]  /*0580*/  MOV R6, 0x5b0 ;  /* 0x000005b000067802 */ /* 0x000fe40000000f00 */
[----:B0-----:R-:W-:-:S07]  /*0590*/  MOV R3, UR4 ;  /* 0x0000000400037c02 */ /* 0x001fce0008000f00 */
[----:B------:R-:W-:Y:S05]  /*05a0*/  CALL.REL.NOINC `($__internal_0_$__cuda_sm3x_div_rn_noftz_f32_slowpath) ;  /* 0x0000000c00c07944 */ /* 0x000fea0003c00000 */
.L_x_4:
[----:B------:R-:W-:Y:S05]  /*05b0*/  BSYNC.RECONVERGENT B0 ;  /* 0x0000000000007941 */ /* 0x000fea0003800200 */
.L_x_3:
[----:B------:R-:W-:Y:S01]  /*05c0*/  FADD R3, R3, -0.5 ;  /* 0xbf00000003037421 */ /* 0x000fe20000000000 */
[----:B------:R-:W0:Y:S01]  /*05d0*/  LDC.64 R26, c[0x0][0x3c0] ;  /* 0x0000f000ff1a7b82 */ /* 0x000e220000000a00 */
[----:B------:R-:W1:Y:S01]  /*05e0*/  LDCU UR5, c[0x0][0x3b8] ;  /* 0x00007700ff0577ac */ /* 0x000e620008000800 */
[----:B------:R-:W2:Y:S01]  /*05f0*/  FRND.FLOOR R5, R2 ;  /* 0x0000000200057307 */ /* 0x000ea20000205000 */
[----:B------:R-:W-:Y:S01]  /*0600*/  CS2R R24, SRZ ;  /* 0x0000000000187805 */ /* 0x000fe2000001ff00 */
[----:B------:R-:W-:-:S06]  /*0610*/  UMOV UR4, URZ ;  /* 0x000000ff00047c82 */ /* 0x000fcc0008000000 */
[----:B------:R-:W3:Y:S01]  /*0620*/  FRND.FLOOR R0, R3 ;  /* 0x0000000300007307 */ /* 0x000ee20000205000 */
[----:B--2---:R-:W-:-:S07]  /*0630*/  FADD R5, R2, -R5 ;  /* 0x8000000502057221 */ /* 0x004fce0000000000 */
[----:B------:R-:W2:Y:S01]  /*0640*/  F2I.FLOOR.NTZ R4, R3 ;  /* 0x0000000300047305 */ /* 0x000ea20000207100 */
[----:B-1----:R-:W-:Y:S01]  /*0650*/  UISETP.GE.U32.AND UP0, UPT, UR5, 0x4, UPT ;  /* 0x000000040500788c */ /* 0x002fe2000bf06070 */
[----:B------:R-:W-:Y:S01]  /*0660*/  FADD R17, -R5, 1 ;  /* 0x3f80000005117421 */ /* 0x000fe20000000100 */
[----:B0-----:R-:W-:Y:S01]  /*0670*/  IADD3 R15, PT, PT, R26, -0x1, RZ ;  /* 0xffffffff1a0f7810 */ /* 0x001fe20007ffe0ff */
[----:B---3--:R-:W-:-:S04]  /*0680*/  FADD R0, R3, -R0 ;  /* 0x8000000003007221 */ /* 0x008fc80000000000 */
[----:B------:R-:W0:Y:S01]  /*0690*/  F2I.FLOOR.NTZ R13, R2 ;  /* 0x00000002000d7305 */ /* 0x000e220000207100 */
[C---:B------:R-:W-:Y:S01]  /*06a0*/  FADD R6, -R0.reuse, 1 ;  /* 0x3f80000000067421 */ /* 0x040fe20000000100 */
[C---:B------:R-:W-:Y:S01]  /*06b0*/  FMUL R9, R0.reuse, R17 ;  /* 0x0000001100097220 */ /* 0x040fe20000400000 */
[----:B------:R-:W-:Y:S01]  /*06c0*/  FMUL R8, R0, R5 ;  /* 0x0000000500087220 */ /* 0x000fe20000400000 */
[----:B------:R-:W-:Y:S01]  /*06d0*/  IADD3 R0, PT, PT, R27, -0x1, RZ ;  /* 0xffffffff1b007810 */ /* 0x000fe20007ffe0ff */
[----:B------:R-:W-:Y:S01]  /*06e0*/  FMUL R7, R5, R6 ;  /* 0x0000000605077220 */ /* 0x000fe20000400000 */
[----:B--2---:R-:W-:Y:S01]  /*06f0*/  VIMNMX.RELU R5, PT, PT, R4, R15, PT ;  /* 0x0000000f04057248 */ /* 0x004fe20003fe1100 */
[----:B------:R-:W-:Y:S01]  /*0700*/  FMUL R6, R6, R17 ;  /* 0x0000001106067220 */ /* 0x000fe20000400000 */
[----:B------:R-:W-:Y:S02]  /*0710*/  VIADDMNMX.RELU R3, R4, 0x1, R15, PT ;  /* 0x0000000104037846 */ /* 0x000fe4000380110f */
[----:B0-----:R-:W-:-:S02]  /*0720*/  VIMNMX.RELU R4, PT, PT, R13, R0, PT ;  /* 0x000000000d047248 */ /* 0x001fc40003fe1100 */
[----:B------:R-:W-:Y:S01]  /*0730*/  VIADDMNMX.RELU R2, R13, 0x1, R0, PT ;  /* 0x000000010d027846 */ /* 0x000fe20003801100 */
[----:B------:R-:W-:Y:S06]  /*0740*/  BRA.U !UP0, `(.L_x_5) ;  /* 0x0000000908707547 */ /* 0x000fec000b800000 */
[----:B------:R-:W0:Y:S01]  /*0750*/  LDC R15, c[0x0][0x3bc] ;  /* 0x0000ef00ff0f7b82 */ /* 0x000e220000000800 */
[-C--:B------:R-:W-:Y:S01]  /*0760*/  IMAD R0, R27, R26.reuse, RZ ;  /* 0x0000001a1b007224 */ /* 0x080fe200078e02ff */
[----:B------:R-:W-:Y:S01]  /*0770*/  ULOP3.LUT UR4, UR5, 0x7ffffffc, URZ, 0xc0, !UPT ;  /* 0x7ffffffc05047892 */ /* 0x000fe2000f8ec0ff */
[CC--:B------:R-:W-:Y:S01]  /*0780*/  IMAD R17, R12.reuse, R26.reuse, R5 ;  /* 0x0000001a0c117224 */ /* 0x0c0fe200078e0205 */
[----:B------:R-:W-:Y:S01]  /*0790*/  CS2R R24, SRZ ;  /* 0x0000000000187805 */ /* 0x000fe2000001ff00 */
[CC--:B------:R-:W-:Y:S01]  /*07a0*/  IMAD R19, R12.reuse, R26.reuse, R3 ;  /* 0x0000001a0c137224 */ /* 0x0c0fe200078e0203 */
[----:B------:R-:W-:Y:S01]  /*07b0*/  UIADD3 UR5, UPT, UPT, -UR4, URZ, URZ ;  /* 0x000000ff04057290 */ /* 0x000fe2000fffe1ff */
[----:B------:R-:W-:-:S04]  /*07c0*/  IMAD R21, R12, R26, R11 ;  /* 0x0000001a0c157224 */ /* 0x000fc800078e020b */
[----:B------:R-:W-:Y:S01]  /*07d0*/  IMAD R21, R21, R27, R10 ;  /* 0x0000001b15157224 */ /* 0x000fe200078e020a */
[C---:B0-----:R-:W-:Y:S01]  /*07e0*/  LEA R14, R15.reuse, R12, 0x1 ;  /* 0x0000000c0f0e7211 */ /* 0x041fe200078e08ff */
[-C--:B------:R-:W-:Y:S01]  /*07f0*/  IMAD R0, R0, R15.reuse, RZ ;  /* 0x0000000f00007224 */ /* 0x080fe200078e02ff */
[----:B------:R-:W-:Y:S01]  /*0800*/  IADD3 R13, PT, PT, R12, R15, RZ ;  /* 0x0000000f0c0d7210 */ /* 0x000fe20007ffe0ff */
[----:B------:R-:W-:Y:S02]  /*0810*/  IMAD R15, R15, 0x3, R12 ;  /* 0x000000030f0f7824 */ /* 0x000fe400078e020c */
[CC--:B------:R-:W-:Y:S02]  /*0820*/  IMAD R16, R14.reuse, R26.reuse, R3 ;  /* 0x0000001a0e107224 */ /* 0x0c0fe400078e0203 */
[-C--:B------:R-:W-:Y:S02]  /*0830*/  IMAD R18, R14, R26.reuse, R11 ;  /* 0x0000001a0e127224 */ /* 0x080fe400078e020b */
[----:B------:R-:W-:-:S02]  /*0840*/  IMAD R37, R13, R26, R3 ;  /* 0x0000001a0d257224 */ /* 0x000fc400078e0203 */
[-CC-:B------:R-:W-:Y:S02]  /*0850*/  IMAD R43, R13, R26.reuse, R5.reuse ;  /* 0x0000001a0d2b7224 */ /* 0x180fe400078e0205 */
[-C--:B------:R-:W-:Y:S02]  /*0860*/  IMAD R20, R14, R26.reuse, R5 ;  /* 0x0000001a0e147224 */ /* 0x080fe400078e0205 */
[CC--:B------:R-:W-:Y:S02]  /*0870*/  IMAD R36, R15.reuse, R26.reuse, R3 ;  /* 0x0000001a0f247224 */ /* 0x0c0fe400078e0203 */
[-C--:B------:R-:W-:Y:S02]  /*0880*/  IMAD R42, R15, R26.reuse, R5 ;  /* 0x0000001a0f2a7224 */ /* 0x080fe400078e0205 */
[-CC-:B------:R-:W-:Y:S02]  /*0890*/  IMAD R39, R13, R26.reuse, R11.reuse ;  /* 0x0000001a0d277224 */ /* 0x180fe400078e020b */
[----:B------:R-:W-:-:S02]  /*08a0*/  IMAD R38, R15, R26, R11 ;  /* 0x0000001a0f267224 */ /* 0x000fc400078e020b */
[CC--:B------:R-:W-:Y:S02]  /*08b0*/  IMAD R45, R16.reuse, R27.reuse, R2 ;  /* 0x0000001b102d7224 */ /* 0x0c0fe400078e0202 */
[-C--:B------:R-:W-:Y:S02]  /*08c0*/  IMAD R14, R16, R27.reuse, R4 ;  /* 0x0000001b100e7224 */ /* 0x080fe400078e0204 */
[CC--:B------:R-:W-:Y:S02]  /*08d0*/  IMAD R13, R17.reuse, R27.reuse, R2 ;  /* 0x0000001b110d7224 */ /* 0x0c0fe400078e0202 */
[-C--:B------:R-:W-:Y:S02]  /*08e0*/  IMAD R15, R17, R27.reuse, R4 ;  /* 0x0000001b110f7224 */ /* 0x080fe400078e0204 */
[-C--:B------:R-:W-:Y:S02]  /*08f0*/  IMAD R16, R18, R27.reuse, R10 ;  /* 0x0000001b12107224 */ /* 0x080fe400078e020a */
[----:B------:R-:W-:-:S02]  /*0900*/  IMAD R17, R19, R27, R2 ;  /* 0x0000001b13117224 */ /* 0x000fc400078e0202 */
[-CC-:B------:R-:W-:Y:S02]  /*0910*/  IMAD R23, R37, R27.reuse, R2.reuse ;  /* 0x0000001b25177224 */ /* 0x180fe400078e0202 */
[-CC-:B------:R-:W-:Y:S02]  /*0920*/  IMAD R41, R43, R27.reuse, R2.reuse ;  /* 0x0000001b2b297224 */ /* 0x180fe400078e0202 */
[-CC-:B------:R-:W-:Y:S02]  /*0930*/  IMAD R18, R20, R27.reuse, R2.reuse ;  /* 0x0000001b14127224 */ /* 0x180fe400078e0202 */
[-CC-:B------:R-:W-:Y:S02]  /*0940*/  IMAD R22, R36, R27.reuse, R2.reuse ;  /* 0x0000001b24167224 */ /* 0x180fe400078e0202 */
[-C--:B------:R-:W-:Y:S02]  /*0950*/  IMAD R40, R42, R27.reuse, R2 ;  /* 0x0000001b2a287224 */ /* 0x080fe400078e0202 */
[----:B------:R-:W-:-:S02]  /*0960*/  IMAD R19, R19, R27, R4 ;  /* 0x0000001b13137224 */ /* 0x000fc400078e0204 */
[-C--:B------:R-:W-:Y:S02]  /*0970*/  IMAD R37, R37, R27.reuse, R4 ;  /* 0x0000001b25257224 */ /* 0x080fe400078e0204 */
[-C--:B------:R-:W-:Y:S02]  /*0980*/  IMAD R39, R39, R27.reuse, R10 ;  /* 0x0000001b27277224 */ /* 0x080fe400078e020a */
[-CC-:B------:R-:W-:Y:S02]  /*0990*/  IMAD R43, R43, R27.reuse, R4.reuse ;  /* 0x0000001b2b2b7224 */ /* 0x180fe400078e0204 */
[-CC-:B------:R-:W-:Y:S02]  /*09a0*/  IMAD R20, R20, R27.reuse, R4.reuse ;  /* 0x0000001b14147224 */ /* 0x180fe400078e0204 */
[-C--:B------:R-:W-:Y:S02]  /*09b0*/  IMAD R36, R36, R27.reuse, R4 ;  /* 0x0000001b24247224 */ /* 0x080fe400078e0204 */
[----:B------:R-:W-:-:S02]  /*09c0*/  IMAD R38, R38, R27, R10 ;  /* 0x0000001b26267224 */ /* 0x000fc400078e020a */
[----:B------:R-:W-:-:S07]  /*09d0*/  IMAD R42, R42, R27, R4 ;  /* 0x0000001b2a2a7224 */ /* 0x000fce00078e0204 */
.L_x_17:
[----:B0-----:R-:W0:Y:S02]  /*09e0*/  LDC.64 R26, c[0x0][0x380] ;  /* 0x0000e000ff1a7b82 */ /* 0x001e240000000a00 */
[----:B0-----:R-:W-:-:S05]  /*09f0*/  IMAD.WIDE R28, R21, 0x4, R26 ;  /* 0x00000004151c7825 */ /* 0x001fca00078e021a */
[----:B------:R-:W2:Y:S01]  /*0a00*/  LDG.E.CONSTANT R44, desc[UR8][R28.64] ;  /* 0x000000081c2c7981 */ /* 0x000ea2000c1e9900 */
[----:B------:R-:W-:Y:S01]  /*0a10*/  BSSY.RECONVERGENT B0, `(.L_x_6) ;  /* 0x0000013000007945 */ /* 0x000fe20003800200 */
[----:B--2---:R-:W-:-:S13]  /*0a20*/  FSETP.GEU.AND P1, PT, R44, 9.9999999600419720025e-13, PT ;  /* 0x2b8cbccc2c00780b */ /* 0x004fda0003f2e000 */
[----:B------:R-:W-:Y:S05]  /*0a30*/  @!P1 BRA `(.L_x_7) ;  /* 0x0000000000409947 */ /* 0x000fea0003800000 */
[----:B------:R-:W0:Y:S02]  /*0a40*/  @P0 F2F.F64.F32 R28, R44 ;  /* 0x0000002c001c0310 */ /* 0x000e240000201800 */
[----:B0-----:R-:W-:Y:S01]  /*0a50*/  @P0 DADD R24, R24, R28 ;  /* 0x0000000018180229 */ /* 0x001fe2000000001c */
[----:B------:R-:W-:Y:S10]  /*0a60*/  @P0 BRA `(.L_x_7) ;  /* 0x0000000000340947 */ /* 0x000ff40003800000 */
[----:B------:R-:W0:Y:S01]  /*0a70*/  LDC.64 R28, c[0x0][0x388] ;  /* 0x0000e200ff1c7b82 */ /* 0x000e220000000a00 */
[----:B------:R-:W-:Y:S01]  /*0a80*/  FMUL R31, R6, R44 ;  /* 0x0000002c061f7220 */ /* 0x000fe20000400000 */
[----:B0-----:R-:W-:-:S04]  /*0a90*/  IMAD.WIDE R34, R15, 0x4, R28 ;  /* 0x000000040f227825 */ /* 0x001fc800078e021c */
[--C-:B------:R-:W-:Y:S01]  /*0aa0*/  IMAD.WIDE R32, R13, 0x4, R28.reuse ;  /* 0x000000040d207825 */ /* 0x100fe200078e021c */
[----:B------:R0:W-:Y:S03]  /*0ab0*/  REDG.E.ADD.F32.FTZ.RN.STRONG.GPU desc[UR8][R34.64], R31 ;  /* 0x0000001f220079a6 */ /* 0x0001e6000c12f308 */
[----:B0-----:R-:W-:Y:S01]  /*0ac0*/  FMUL R35, R7, R44 ;  /* 0x0000002c07237220 */ /* 0x001fe20000400000 */
[----:B------:R-:W-:-:S04]  /*0ad0*/  IMAD.WIDE R30, R19, 0x4, R28 ;  /* 0x00000004131e7825 */ /* 0x000fc800078e021c */
[----:B------:R0:W-:Y:S01]  /*0ae0*/  REDG.E.ADD.F32.FTZ.RN.STRONG.GPU desc[UR8][R32.64], R35 ;  /* 0x00000023200079a6 */ /* 0x0001e2000c12f308 */
[----:B------:R-:W-:-:S04]  /*0af0*/  IMAD.WIDE R28, R17, 0x4, R28 ;  /* 0x00000004111c7825 */ /* 0x000fc800078e021c */
[-C--:B0-----:R-:W-:Y:S01]  /*0b00*/  FMUL R33, R9, R44.reuse ;  /* 0x0000002c09217220 */ /* 0x081fe20000400000 */
[----:B------:R-:W-:-:S04]  /*0b10*/  FMUL R44, R8, R44 ;  /* 0x0000002c082c7220 */ /* 0x000fc80000400000 */
[----:B------:R0:W-:Y:S04]  /*0b20*/  REDG.E.ADD.F32.FTZ.RN.STRONG.GPU desc[UR8][R30.64], R33 ;  /* 0x000000211e0079a6 */ /* 0x0001e8000c12f308 */
[----:B------:R0:W-:Y:S02]  /*0b30*/  REDG.E.ADD.F32.FTZ.RN.STRONG.GPU desc[UR8][R28.64], R44 ;  /* 0x0000002c1c0079a6 */ /* 0x0001e4000c12f308 */
.L_x_7:
[----:B------:R-:W-:Y:S05]  /*0b40*/  BSYNC.RECONVERGENT B0 ;  /* 0x0000000000007941 */ /* 0x000fea0003800200 */
.L_x_6:
[----:B0-----:R-:W-:-:S05]  /*0b50*/  IMAD.WIDE R28, R39, 0x4, R26 ;  /* 0x00000004271c7825 */ /* 0x001fca00078e021a */
[----:B------:R-:W2:Y:S01]  /*0b60*/  LDG.E.CONSTANT R44, desc[UR8][R28.64] ;  /* 0x000000081c2c7981 */ /* 0x000ea2000c1e9900 */
[----:B------:R-:W-:Y:S01]  /*0b70*/  BSSY.RECONVERGENT B0, `(.L_x_8) ;  /* 0x0000014000007945 */ /* 0x000fe20003800200 */
[----:B--2---:R-:W-:-:S13]  /*0b80*/  FSETP.GEU.AND P1, PT, R44, 9.9999999600419720025e-13, PT ;  /* 0x2b8cbccc2c00780b */ /* 0x004fda0003f2e000 */
[----:B------:R-:W-:Y:S05]  /*0b90*/  @!P1 BRA `(.L_x_9) ;  /* 0x0000000000449947 */ /* 0x000fea0003800000 */
[----:B------:R-:W-:Y:S05]  /*0ba0*/  @P0 BRA `(.L_x_10) ;  /* 0x0000000000380947 */ /* 0x000fea0003800000 */
        /* <DEDUP_REMOVED lines=12> */
[----:B------:R0:W-:Y:S01]  /*0c70*/  REDG.E.ADD.F32.FTZ.RN.STRONG.GPU desc[UR8][R28.64], R44 ;  /* 0x0000002c1c0079a6 */ /* 0x0001e2000c12f308 */
[----:B------:R-:W-:Y:S05]  /*0c80*/  BRA `(.L_x_9) ;  /* 0x0000000000087947 */ /* 0x000fea0003800000 */
.L_x_10:
[----:B------:R-:W0:Y:S02]  /*0c90*/  F2F.F64.F32 R28, R44 ;  /* 0x0000002c001c7310 */ /* 0x000e240000201800 */
[----:B0-----:R-:W-:-:S11]  /*0ca0*/  DADD R24, R24, R28 ;  /* 0x0000000018187229 */ /* 0x001fd6000000001c */
.L_x_9:
[----:B------:R-:W-:Y:S05]  /*0cb0*/  BSYNC.RECONVERGENT B0 ;  /* 0x0000000000007941 */ /* 0x000fea0003800200 */
.L_x_8:
        /* <DEDUP_REMOVED lines=8> */
[----:B0-----:R-:W-:-:S05]  /*0d40*/  IMAD.WIDE R30, R20, 0x4, R28 ;  /* 0x00000004141e7825 */ /* 0x001fca00078e021c */
[----:B------:R0:W-:Y:S01]  /*0d50*/  REDG.E.ADD.F32.FTZ.RN.STRONG.GPU desc[UR8][R30.64], R33 ;  /* 0x000000211e0079a6 */ /* 0x0001e2000c12f308 */
[----:B------:R-:W-:-:S04]  /*0d60*/  IMAD.WIDE R34, R14, 0x4, R28 ;  /* 0x000000040e227825 */ /* 0x000fc800078e021c */
[----:B0-----:R-:W-:Y:S01]  /*0d70*/  FMUL R31, R7, R44 ;  /* 0x0000002c071f7220 */ /* 0x001fe20000400000 */
[----:B------:R-:W-:-:S04]  /*0d80*/  IMAD.WIDE R32, R18, 0x4, R28 ;  /* 0x0000000412207825 */ /* 0x000fc800078e021c */
[-C--:B------:R-:W-:Y:S01]  /*0d90*/  FMUL R30, R9, R44.reuse ;  /* 0x0000002c091e7220 */ /* 0x080fe20000400000 */
[----:B------:R-:W-:Y:S01]  /*0da0*/  FMUL R44, R8, R44 ;  /* 0x0000002c082c7220 */ /* 0x000fe20000400000 */
[----:B------:R-:W-:Y:S01]  /*0db0*/  IMAD.WIDE R28, R45, 0x4, R28 ;  /* 0x000000042d1c7825 */ /* 0x000fe200078e021c */
[----:B------:R0:W-:Y:S04]  /*0dc0*/  REDG.E.ADD.F32.FTZ.RN.STRONG.GPU desc[UR8][R32.64], R31 ;  /* 0x0000001f200079a6 */ /* 0x0001e8000c12f308 */
[----:B------:R0:W-:Y:S04]  /*0dd0*/  REDG.E.ADD.F32.FTZ.RN.STRONG.GPU desc[UR8][R34.64], R30 ;  /* 0x0000001e220079a6 */ /* 0x0001e8000c12f308 */
[----:B------:R0:W-:Y:S01]  /*0de0*/  REDG.E.ADD.F32.FTZ.RN.STRONG.GPU desc[UR8][R28.64], R44 ;  /* 0x0000002c1c0079a6 */ /* 0x0001e2000c12f308 */
[----:B------:R-:W-:Y:S05]  /*0df0*/  BRA `(.L_x_12) ;  /* 0x0000000000087947 */ /* 0x000fea0003800000 */
.L_x_13:
[----:B------:R-:W0:Y:S02]  /*0e00*/  F2F.F64.F32 R28, R44 ;  /* 0x0000002c001c7310 */ /* 0x000e240000201800 */
[----:B0-----:R-:W-:-:S11]  /*0e10*/  DADD R24, R24, R28 ;  /* 0x0000000018187229 */ /* 0x001fd6000000001c */
.L_x_12:
[----:B------:R-:W-:Y:S05]  /*0e20*/  BSYNC.RECONVERGENT B0 ;  /* 0x0000000000007941 */ /* 0x000fea0003800200 */
.L_x_11:
[----:B------:R-:W-:-:S05]  /*0e30*/  IMAD.WIDE R26, R38, 0x4, R26 ;  /* 0x00000004261a7825 */ /* 0x000fca00078e021a */
[----:B0-----:R-:W2:Y:S01]  /*0e40*/  LDG.E.CONSTANT R28, desc[UR8][R26.64] ;  /* 0x000000081a1c7981 */ /* 0x001ea2000c1e9900 */
[----:B------:R-:W-:Y:S01]  /*0e50*/  BSSY.RECONVERGENT B0, `(.L_x_14) ;  /* 0x0000014000007945 */ /* 0x000fe20003800200 */
[----:B--2---:R-:W-:-:S13]  /*0e60*/  FSETP.GEU.AND P1, PT, R28, 9.9999999600419720025e-13, PT ;  /* 0x2b8cbccc1c00780b */ /* 0x004fda0003f2e000 */
[----:B------:R-:W-:Y:S05]  /*0e70*/  @!P1 BRA `(.L_x_15) ;  /* 0x0000000000449947 */ /* 0x000fea0003800000 */
[----:B------:R-:W-:Y:S05]  /*0e80*/  @P0 BRA `(.L_x_16) ;  /* 0x0000000000380947 */ /* 0x000fea0003800000 */
[----:B------:R-:W0:Y:S01]  /*0e90*/  LDC.64 R26, c[0x0][0x388] ;  /* 0x0000e200ff1a7b82 */ /* 0x000e220000000a00 */
[-C--:B------:R-:W-:Y:S01]  /*0ea0*/  FMUL R35, R6, R28.reuse ;  /* 0x0000001c06237220 */ /* 0x080fe20000400000 */
[-C--:B------:R-:W-:Y:S01]  /*0eb0*/  FMUL R34, R7, R28.reuse ;  /* 0x0000001c07227220 */ /* 0x080fe20000400000 */
[----:B------:R-:W-:Y:S01]  /*0ec0*/  FMUL R44, R9, R28 ;  /* 0x0000001c092c7220 */ /* 0x000fe20000400000 */
[----:B0-----:R-:W-:-:S04]  /*0ed0*/  IMAD.WIDE R32, R42, 0x4, R26 ;  /* 0x000000042a207825 */ /* 0x001fc800078e021a */
[--C-:B------:R-:W-:Y:S01]  /*0ee0*/  IMAD.WIDE R30, R40, 0x4, R26.reuse ;  /* 0x00000004281e7825 */ /* 0x100fe200078e021a */
[----:B------:R-:W-:Y:S04]  /*0ef0*/  REDG.E.ADD.F32.FTZ.RN.STRONG.GPU desc[UR8][R32.64], R35 ;  /* 0x00000023200079a6 */ /* 0x000fe8000c12f308 */
[----:B------:R0:W-:Y:S02]  /*0f00*/  REDG.E.ADD.F32.FTZ.RN.STRONG.GPU desc[UR8][R30.64], R34 ;  /* 0x000000221e0079a6 */ /* 0x0001e4000c12f308 */
[----:B0-----:R-:W-:Y:S01]  /*0f10*/  FMUL R31, R8, R28 ;  /* 0x0000001c081f7220 */ /* 0x001fe20000400000 */
[----:B------:R-:W-:-:S04]  /*0f20*/  IMAD.WIDE R28, R36, 0x4, R26 ;  /* 0x00000004241c7825 */ /* 0x000fc800078e021a */
[----:B------:R-:W-:Y:S01]  /*0f30*/  IMAD.WIDE R26, R22, 0x4, R26 ;  /* 0x00000004161a7825 */ /* 0x000fe200078e021a */
[----:B------:R0:W-:Y:S04]  /*0f40*/  REDG.E.ADD.F32.FTZ.RN.STRONG.GPU desc[UR8][R28.64], R44 ;  /* 0x0000002c1c0079a6 */ /* 0x0001e8000c12f308 */
[----:B------:R0:W-:Y:S01]  /*0f50*/  REDG.E.ADD.F32.FTZ.RN.STRONG.GPU desc[UR8][R26.64], R31 ;  /* 0x0000001f1a0079a6 */ /* 0x0001e2000c12f308 */
[----:B------:R-:W-:Y:S05]  /*0f60*/  BRA `(.L_x_15) ;  /* 0x0000000000087947 */ /* 0x000fea0003800000 */
.L_x_16:
[----:B------:R-:W0:Y:S02]  /*0f70*/  F2F.F64.F32 R26, R28 ;  /* 0x0000001c001a7310 */ /* 0x000e240000201800 */
[----:B0-----:R-:W-:-:S11]  /*0f80*/  DADD R24, R24, R26 ;  /* 0x0000000018187229 */ /* 0x001fd6000000001a */
.L_x_15:
[----:B------:R-:W-:Y:S05]  /*0f90*/  BSYNC.RECONVERGENT B0 ;  /* 0x0000000000007941 */ /* 0x000fea0003800200 */
.L_x_14:
[----:B------:R-:W-:Y:S01]  /*0fa0*/  UIADD3 UR5, UPT, UPT, UR5, 0x4, URZ ;  /* 0x0000000405057890 */ /* 0x000fe2000fffe0ff */
[C---:B------:R-:W-:Y:S02]  /*0fb0*/  LEA R23, R0.reuse, R23, 0x2 ;  /* 0x0000001700177211 */ /* 0x040fe400078e10ff */
[C---:B------:R-:W-:Y:S01]  /*0fc0*/  LEA R37, R0.reuse, R37, 0x2 ;  /* 0x0000002500257211 */ /* 0x040fe200078e10ff */
[----:B------:R-:W-:Y:S01]  /*0fd0*/  UISETP.NE.AND UP0, UPT, UR5, URZ, UPT ;  /* 0x000000ff0500728c */ /* 0x000fe2000bf05270 */
[C---:B------:R-:W-:Y:S02]  /*0fe0*/  LEA R41, R0.reuse, R41, 0x2 ;  /* 0x0000002900297211 */ /* 0x040fe400078e10ff */
[C---:B------:R-:W-:Y:S02]  /*0ff0*/  LEA R43, R0.reuse, R43, 0x2 ;  /* 0x0000002b002b7211 */ /* 0x040fe400078e10ff */
[C---:B------:R-:W-:Y:S02]  /*1000*/  LEA R39, R0.reuse, R39, 0x2 ;  /* 0x0000002700277211 */ /* 0x040fe400078e10ff */
[----:B------:R-:W-:-:S02]  /*1010*/  LEA R45, R0, R45, 0x2 ;  /* 0x0000002d002d7211 */ /* 0x000fc400078e10ff */
[C---:B------:R-:W-:Y:S02]  /*1020*/  LEA R14, R0.reuse, R14, 0x2 ;  /* 0x0000000e000e7211 */ /* 0x040fe400078e10ff */
[C---:B------:R-:W-:Y:S02]  /*1030*/  LEA R18, R0.reuse, R18, 0x2 ;  /* 0x0000001200127211 */ /* 0x040fe400078e10ff */
        /* <DEDUP_REMOVED lines=11> */
[----:B------:R-:W-:Y:S01]  /*10f0*/  LEA R19, R0, R19, 0x2 ;  /* 0x0000001300137211 */ /* 0x000fe200078e10ff */
[----:B------:R-:W-:Y:S06]  /*1100*/  BRA.U UP0, `(.L_x_17) ;  /* 0xfffffff900347547 */ /* 0x000fec000b83ffff */
.L_x_5:
[----:B------:R-:W1:Y:S02]  /*1110*/  LDCU UR5, c[0x0][0x3b8] ;  /* 0x00007700ff0577ac */ /* 0x000e640008000800 */
[----:B-1----:R-:W-:-:S09]  /*1120*/  ULOP3.LUT UP0, UR5, UR5, 0x3, URZ, 0xc0, !UPT ;  /* 0x0000000305057892 */ /* 0x002fd2000f80c0ff */
[----:B------:R-:W-:Y:S05]  /*1130*/  BRA.U !UP0, `(.L_x_0) ;  /* 0x0000000108b87547 */ /* 0x000fea000b800000 */
[----:B------:R-:W1:Y:S01]  /*1140*/  LDC R13, c[0x0][0x3bc] ;  /* 0x0000ef00ff0d7b82 */ /* 0x000e620000000800 */
[----:B------:R-:W2:Y:S01]  /*1150*/  LDCU.64 UR6, c[0x0][0x3c0] ;  /* 0x00007800ff0677ac */ /* 0x000ea20008000a00 */
[----:B------:R-:W-:-:S06]  /*1160*/  UIADD3 UR5, UPT, UPT, -UR5, URZ, URZ ;  /* 0x000000ff05057290 */ /* 0x000fcc000fffe1ff */
[----:B------:R-:W3:Y:S08]  /*1170*/  LDC R0, c[0x0][0x3bc] ;  /* 0x0000ef00ff007b82 */ /* 0x000ef00000000800 */
[----:B------:R-:W4:Y:S08]  /*1180*/  LDC.64 R14, c[0x0][0x388] ;  /* 0x0000e200ff0e7b82 */ /* 0x000f300000000a00 */
[----:B------:R-:W3:Y:S01]  /*1190*/  LDC.64 R16, c[0x0][0x380] ;  /* 0x0000e000ff107b82 */ /* 0x000ee20000000a00 */
[----:B-1----:R-:W-:-:S04]  /*11a0*/  IMAD R12, R13, UR4, R12 ;  /* 0x000000040d0c7c24 */ /* 0x002fc8000f8e020c */
[C---:B--2---:R-:W-:Y:S02]  /*11b0*/  IMAD R3, R12.reuse, UR6, R3 ;  /* 0x000000060c037c24 */ /* 0x044fe4000f8e0203 */
[C---:B------:R-:W-:Y:S02]  /*11c0*/  IMAD R5, R12.reuse, UR6, R5 ;  /* 0x000000060c057c24 */ /* 0x040fe4000f8e0205 */
[----:B------:R-:W-:Y:S01]  /*11d0*/  IMAD R11, R12, UR6, R11 ;  /* 0x000000060c0b7c24 */ /* 0x000fe2000f8e020b */
[----:B------:R-:W-:Y:S02]  /*11e0*/  UIMAD UR6, UR7, UR6, URZ ;  /* 0x00000006070672a4 */ /* 0x000fe4000f8e02ff */
[C---:B------:R-:W-:Y:S02]  /*11f0*/  IMAD R19, R3.reuse, UR7, R2 ;  /* 0x0000000703137c24 */ /* 0x040fe4000f8e0202 */
[----:B------:R-:W-:Y:S02]  /*1200*/  IMAD R21, R3, UR7, R4 ;  /* 0x0000000703157c24 */ /* 0x000fe4000f8e0204 */
[----:B------:R-:W-:-:S02]  /*1210*/  IMAD R23, R5, UR7, R2 ;  /* 0x0000000705177c24 */ /* 0x000fc4000f8e0202 */
[----:B0-----:R-:W-:Y:S02]  /*1220*/  IMAD R27, R5, UR7, R4 ;  /* 0x00000007051b7c24 */ /* 0x001fe4000f8e0204 */
[----:B----4-:R-:W-:-:S07]  /*1230*/  IMAD R29, R11, UR7, R10 ;  /* 0x000000070b1d7c24 */ /* 0x010fce000f8e020a */
.L_x_21:
[----:B0--3--:R-:W-:-:S06]  /*1240*/  IMAD.WIDE R2, R29, 0x4, R16 ;  /* 0x000000041d027825 */ /* 0x009fcc00078e0210 */
[----:B------:R-:W2:Y:S01]  /*1250*/  LDG.E.CONSTANT R2, desc[UR8][R2.64] ;  /* 0x0000000802027981 */ /* 0x000ea2000c1e9900 */
[----:B------:R-:W-:Y:S01]  /*1260*/  BSSY.RECONVERGENT B0, `(.L_x_18) ;  /* 0x0000013000007945 */ /* 0x000fe20003800200 */
[----:B--2---:R-:W-:-:S13]  /*1270*/  FSETP.GEU.AND P1, PT, R2, 9.9999999600419720025e-13, PT ;  /* 0x2b8cbccc0200780b */ /* 0x004fda0003f2e000 */
[----:B------:R-:W-:Y:S05]  /*1280*/  @!P1 BRA `(.L_x_19) ;  /* 0x0000000000409947 */ /* 0x000fea0003800000 */
[----:B------:R-:W-:Y:S05]  /*1290*/  @P0 BRA `(.L_x_20) ;  /* 0x0000000000340947 */ /* 0x000fea0003800000 */
[-C--:B------:R-:W-:Y:S01]  /*12a0*/  FMUL R31, R6, R2.reuse ;  /* 0x00000002061f7220 */ /* 0x080fe20000400000 */
[-C--:B------:R-:W-:Y:S01]  /*12b0*/  FMUL R33, R7, R2.reuse ;  /* 0x0000000207217220 */ /* 0x080fe20000400000 */
[-C--:B------:R-:W-:Y:S01]  /*12c0*/  FMUL R35, R9, R2.reuse ;  /* 0x0000000209237220 */ /* 0x080fe20000400000 */
[----:B------:R-:W-:Y:S01]  /*12d0*/  FMUL R37, R8, R2 ;  /* 0x0000000208257220 */ /* 0x000fe20000400000 */
[----:B------:R-:W-:-:S04]  /*12e0*/  IMAD.WIDE R2, R27, 0x4, R14 ;  /* 0x000000041b027825 */ /* 0x000fc800078e020e */
[--C-:B------:R-:W-:Y:S01]  /*12f0*/  IMAD.WIDE R4, R23, 0x4, R14.reuse ;  /* 0x0000000417047825 */ /* 0x100fe200078e020e */
[----:B------:R0:W-:Y:S03]  /*1300*/  REDG.E.ADD.F32.FTZ.RN.STRONG.GPU desc[UR8][R2.64], R31 ;  /* 0x0000001f020079a6 */ /* 0x0001e6000c12f308 */
[--C-:B------:R-:W-:Y:S01]  /*1310*/  IMAD.WIDE R10, R21, 0x4, R14.reuse ;  /* 0x00000004150a7825 */ /* 0x100fe200078e020e */
[----:B------:R0:W-:Y:S03]  /*1320*/  REDG.E.ADD.F32.FTZ.RN.STRONG.GPU desc[UR8][R4.64], R33 ;  /* 0x00000021040079a6 */ /* 0x0001e6000c12f308 */
[----:B------:R-:W-:Y:S01]  /*1330*/  IMAD.WIDE R12, R19, 0x4, R14 ;  /* 0x00000004130c7825 */ /* 0x000fe200078e020e */
[----:B------:R0:W-:Y:S04]  /*1340*/  REDG.E.ADD.F32.FTZ.RN.STRONG.GPU desc[UR8][R10.64], R35 ;  /* 0x000000230a0079a6 */ /* 0x0001e8000c12f308 */
[----:B------:R0:W-:Y:S01]  /*1350*/  REDG.E.ADD.F32.FTZ.RN.STRONG.GPU desc[UR8][R12.64], R37 ;  /* 0x000000250c0079a6 */ /* 0x0001e2000c12f308 */
[----:B------:R-:W-:Y:S05]  /*1360*/  BRA `(.L_x_19) ;  /* 0x0000000000087947 */ /* 0x000fea0003800000 */
.L_x_20:
[----:B------:R-:W0:Y:S02]  /*1370*/  F2F.F64.F32 R2, R2 ;  /* 0x0000000200027310 */ /* 0x000e240000201800 */
[----:B0-----:R-:W-:-:S11]  /*1380*/  DADD R24, R24, R2 ;  /* 0x0000000018187229 */ /* 0x001fd60000000002 */
.L_x_19:
[----:B------:R-:W-:Y:S05]  /*1390*/  BSYNC.RECONVERGENT B0 ;  /* 0x0000000000007941 */ /* 0x000fea0003800200 */
.L_x_18:
[----:B------:R-:W-:Y:S01]  /*13a0*/  UIADD3 UR5, UPT, UPT, UR5, 0x1, URZ ;  /* 0x0000000105057890 */ /* 0x000fe2000fffe0ff */
[C---:B------:R-:W-:Y:S02]  /*13b0*/  IMAD R19, R0.reuse, UR6, R19 ;  /* 0x0000000600137c24 */ /* 0x040fe4000f8e0213 */
[C---:B------:R-:W-:Y:S01]  /*13c0*/  IMAD R21, R0.reuse, UR6, R21 ;  /* 0x0000000600157c24 */ /* 0x040fe2000f8e0215 */
[----:B------:R-:W-:Y:S01]  /*13d0*/  UISETP.NE.AND UP0, UPT, UR5, URZ, UPT ;  /* 0x000000ff0500728c */ /* 0x000fe2000bf05270 */
[C---:B------:R-:W-:Y:S02]  /*13e0*/  IMAD R23, R0.reuse, UR6, R23 ;  /* 0x0000000600177c24 */ /* 0x040fe4000f8e0217 */
[C---:B------:R-:W-:Y:S02]  /*13f0*/  IMAD R27, R0.reuse, UR6, R27 ;  /* 0x00000006001b7c24 */ /* 0x040fe4000f8e021b */
[----:B------:R-:W-:-:S04]  /*1400*/  IMAD R29, R0, UR6, R29 ;  /* 0x00000006001d7c24 */ /* 0x000fc8000f8e021d */
[----:B------:R-:W-:Y:S05]  /*1410*/  BRA.U UP0, `(.L_x_21) ;  /* 0xfffffffd00887547 */ /* 0x000fea000b83ffff */
.L_x_0:
[----:B------:R-:W-:-:S14]  /*1420*/  DSETP.GT.AND P0, PT, R24, RZ, PT ;  /* 0x000000ff1800722a */ /* 0x000fdc0003f04000 */
[----:B------:R-:W-:Y:S05]  /*1430*/  @!P0 EXIT ;  /* 0x000000000000894d */ /* 0x000fea0003800000 */
[----:B------:R-:W1:Y:S02]  /*1440*/  LDCU.64 UR4, c[0x0][0x390] ;  /* 0x00007200ff0477ac */ /* 0x000e640008000a00 */
[----:B-1----:R-:W-:-:S04]  /*1450*/  UIADD3 UR4, UP0, UPT, UR4, 0x18, URZ ;  /* 0x0000001804047890 */ /* 0x002fc8000ff1e0ff */
[----:B------:R-:W-:Y:S02]  /*1460*/  UIADD3.X UR5, UPT, UPT, URZ, UR5, URZ, UP0, !UPT ;  /* 0x00000005ff057290 */ /* 0x000fe400087fe4ff */
[----:B0-----:R-:W-:-:S04]  /*1470*/  MOV R2, UR4 ;  /* 0x0000000400027c02 */ /* 0x001fc80008000f00 */
[----:B------:R-:W-:-:S05]  /*1480*/  MOV R3, UR5 ;  /* 0x0000000500037c02 */ /* 0x000fca0008000f00 */
[----:B------:R-:W-:Y:S01]  /*1490*/  REDG.E.ADD.F64.RN.STRONG.GPU desc[UR8][R2.64], R24 ;  /* 0x00000018020079a6 */ /* 0x000fe2000c12ff08 */
[----:B------:R-:W-:Y:S05]  /*14a0*/  EXIT ;  /* 0x000000000000794d */ /* 0x000fea0003800000 */
        .weak           $__internal_0_$__cuda_sm3x_div_rn_noftz_f32_slowpath
        .type           $__internal_0_$__cuda_sm3x_div_rn_noftz_f32_slowpath,@function
        .size           $__internal_0_$__cuda_sm3x_div_rn_noftz_f32_slowpath,(.L_x_34 - $__internal_0_$__cuda_sm3x_div_rn_noftz_f32_slowpath)
$__internal_0_$__cuda_sm3x_div_rn_noftz_f32_slowpath:
[----:B------:R-:W-:Y:S01]  /*14b0*/  SHF.R.U32.HI R7, RZ, 0x17, R3 ;  /* 0x00000017ff077819 */ /* 0x000fe20000011603 */
[----:B------:R-:W-:Y:S01]  /*14c0*/  BSSY.RECONVERGENT B1, `(.L_x_22) ;  /* 0x0000062000017945 */ /* 0x000fe20003800200 */
[----:B------:R-:W-:Y:S02]  /*14d0*/  SHF.R.U32.HI R5, RZ, 0x17, R0 ;  /* 0x00000017ff057819 */ /* 0x000fe40000011600 */
[----:B------:R-:W-:Y:S02]  /*14e0*/  LOP3.LUT R16, R7, 0xff, RZ, 0xc0, !PT ;  /* 0x000000ff07107812 */ /* 0x000fe400078ec0ff */
[----:B------:R-:W-:Y:S02]  /*14f0*/  LOP3.LUT R13, R5, 0xff, RZ, 0xc0, !PT ;  /* 0x000000ff050d7812 */ /* 0x000fe400078ec0ff */
[----:B------:R-:W-:Y:S02]  /*1500*/  IADD3 R8, PT, PT, R16, -0x1, RZ ;  /* 0xffffffff10087810 */ /* 0x000fe40007ffe0ff */
[----:B------:R-:W-:-:S02]  /*1510*/  IADD3 R7, PT, PT, R13, -0x1, RZ ;  /* 0xffffffff0d077810 */ /* 0x000fc40007ffe0ff */
[----:B------:R-:W-:-:S04]  /*1520*/  ISETP.GT.U32.AND P1, PT, R8, 0xfd, PT ;  /* 0x000000fd0800780c */ /* 0x000fc80003f24070 */
[----:B------:R-:W-:-:S13]  /*1530*/  ISETP.GT.U32.OR P1, PT, R7, 0xfd, P1 ;  /* 0x000000fd0700780c */ /* 0x000fda0000f24470 */
[----:B------:R-:W-:Y:S01]  /*1540*/  @!P1 MOV R5, RZ ;  /* 0x000000ff00059202 */ /* 0x000fe20000000f00 */
[----:B------:R-:W-:Y:S06]  /*1550*/  @!P1 BRA `(.L_x_23) ;  /* 0x00000000005c9947 */ /* 0x000fec0003800000 */
[----:B------:R-:W-:Y:S02]  /*1560*/  FSETP.GTU.FTZ.AND P1, PT, |R0|, +INF , PT ;  /* 0x7f8000000000780b */ /* 0x000fe40003f3c200 */
[----:B------:R-:W-:-:S04]  /*1570*/  FSETP.GTU.FTZ.AND P2, PT, |R3|, +INF , PT ;  /* 0x7f8000000300780b */ /* 0x000fc80003f5c200 */
[----:B------:R-:W-:-:S13]  /*1580*/  PLOP3.LUT P1, PT, P1, P2, PT, 0xf8, 0x8f ;  /* 0x00000000008f781c */ /* 0x000fda0000f25f70 */
[----:B------:R-:W-:Y:S05]  /*1590*/  @P1 BRA `(.L_x_24) ;  /* 0x00000004004c1947 */ /* 0x000fea0003800000 */
[----:B------:R-:W-:-:S13]  /*15a0*/  LOP3.LUT P1, RZ, R3, 0x7fffffff, R0, 0xc8, !PT ;  /* 0x7fffffff03ff7812 */ /* 0x000fda000782c800 */
[----:B------:R-:W-:Y:S05]  /*15b0*/  @!P1 BRA `(.L_x_25) ;  /* 0x00000004003c9947 */ /* 0x000fea0003800000 */
[C---:B------:R-:W-:Y:S02]  /*15c0*/  FSETP.NEU.FTZ.AND P3, PT, |R0|.reuse, +INF , PT ;  /* 0x7f8000000000780b */ /* 0x040fe40003f7d200 */
[----:B------:R-:W-:Y:S02]  /*15d0*/  FSETP.NEU.FTZ.AND P2, PT, |R3|, +INF , PT ;  /* 0x7f8000000300780b */ /* 0x000fe40003f5d200 */
[----:B------:R-:W-:-:S11]  /*15e0*/  FSETP.NEU.FTZ.AND P1, PT, |R0|, +INF , PT ;  /* 0x7f8000000000780b */ /* 0x000fd60003f3d200 */
[----:B------:R-:W-:Y:S05]  /*15f0*/  @!P2 BRA !P3, `(.L_x_25) ;  /* 0x00000004002ca947 */ /* 0x000fea0005800000 */
[----:B------:R-:W-:-:S04]  /*1600*/  LOP3.LUT P3, RZ, R0, 0x7fffffff, RZ, 0xc0, !PT ;  /* 0x7fffffff00ff7812 */ /* 0x000fc8000786c0ff */
[----:B------:R-:W-:-:S13]  /*1610*/  PLOP3.LUT P2, PT, P2, P3, PT, 0x2f, 0xf2 ;  /* 0x0000000000f2781c */ /* 0x000fda0001746577 */
[----:B------:R-:W-:Y:S05]  /*1620*/  @P2 BRA `(.L_x_26) ;  /* 0x0000000400182947 */ /* 0x000fea0003800000 */
[----:B------:R-:W-:-:S04]  /*1630*/  LOP3.LUT P2, RZ, R3, 0x7fffffff, RZ, 0xc0, !PT ;  /* 0x7fffffff03ff7812 */ /* 0x000fc8000784c0ff */
[----:B------:R-:W-:-:S13]  /*1640*/  PLOP3.LUT P1, PT, P1, P2, PT, 0x2f, 0xf2 ;  /* 0x0000000000f2781c */ /* 0x000fda0000f24577 */
[----:B------:R-:W-:Y:S05]  /*1650*/  @P1 BRA `(.L_x_27) ;  /* 0x0000000400001947 */ /* 0x000fea0003800000 */
[----:B------:R-:W-:Y:S02]  /*1660*/  ISETP.GE.AND P1, PT, R7, RZ, PT ;  /* 0x000000ff0700720c */ /* 0x000fe40003f26270 */
[----:B------:R-:W-:-:S11]  /*1670*/  ISETP.GE.AND P2, PT, R8, RZ, PT ;  /* 0x000000ff0800720c */ /* 0x000fd60003f46270 */
[----:B------:R-:W-:Y:S01]  /*1680*/  @P1 MOV R5, RZ ;  /* 0x000000ff00051202 */ /* 0x000fe20000000f00 */
[----:B------:R-:W-:Y:S01]  /*1690*/  @!P1 FFMA R0, R0, 1.84467440737095516160e+19, RZ ;  /* 0x5f80000000009823 */ /* 0x000fe200000000ff */
[----:B------:R-:W-:Y:S01]  /*16a0*/  @!P1 MOV R5, 0xffffffc0 ;  /* 0xffffffc000059802 */ /* 0x000fe20000000f00 */
[----:B------:R-:W-:-:S03]  /*16b0*/  @!P2 FFMA R3, R3, 1.84467440737095516160e+19, RZ ;  /* 0x5f8000000303a823 */ /* 0x000fc600000000ff */
[----:B------:R-:W-:-:S07]  /*16c0*/  @!P2 IADD3 R5, PT, PT, R5, 0x40, RZ ;  /* 0x000000400505a810 */ /* 0x000fce0007ffe0ff */
.L_x_23:
[----:B------:R-:W-:Y:S01]  /*16d0*/  LEA R8, R16, 0xc0800000, 0x17 ;  /* 0xc080000010087811 */ /* 0x000fe200078eb8ff */
[----:B------:R-:W-:Y:S03]  /*16e0*/  BSSY.RECONVERGENT B2, `(.L_x_28) ;  /* 0x0000036000027945 */ /* 0x000fe60003800200 */
[----:B------:R-:W-:Y:S02]  /*16f0*/  IADD3 R8, PT, PT, -R8, R3, RZ ;  /* 0x0000000308087210 */ /* 0x000fe40007ffe1ff */
[----:B------:R-:W-:Y:S02]  /*1700*/  IADD3 R3, PT, PT, R13, -0x7f, RZ ;  /* 0xffffff810d037810 */ /* 0x000fe40007ffe0ff */
[----:B------:R0:W1:Y:S01]  /*1710*/  MUFU.RCP R7, R8 ;  /* 0x0000000800077308 */ /* 0x0000620000001000 */
[----:B------:R-:W-:Y:S02]  /*1720*/  FADD.FTZ R9, -R8, -RZ ;  /* 0x800000ff08097221 */ /* 0x000fe40000010100 */
[C---:B------:R-:W-:Y:S01]  /*1730*/  IMAD R0, R3.reuse, -0x800000, R0 ;  /* 0xff80000003007824 */ /* 0x040fe200078e0200 */
[----:B0-----:R-:W-:-:S04]  /*1740*/  IADD3 R8, PT, PT, R3, 0x7f, -R16 ;  /* 0x0000007f03087810 */ /* 0x001fc80007ffe810 */
[----:B------:R-:W-:Y:S01]  /*1750*/  IADD3 R8, PT, PT, R8, R5, RZ ;  /* 0x0000000508087210 */ /* 0x000fe20007ffe0ff */
[----:B-1----:R-:W-:-:S04]  /*1760*/  FFMA R14, R7, R9, 1 ;  /* 0x3f800000070e7423 */ /* 0x002fc80000000009 */
[----:B------:R-:W-:-:S04]  /*1770*/  FFMA R18, R7, R14, R7 ;  /* 0x0000000e07127223 */ /* 0x000fc80000000007 */
[----:B------:R-:W-:-:S04]  /*1780*/  FFMA R7, R0, R18, RZ ;  /* 0x0000001200077223 */ /* 0x000fc800000000ff */
[----:B------:R-:W-:-:S04]  /*1790*/  FFMA R14, R9, R7, R0 ;  /* 0x00000007090e7223 */ /* 0x000fc80000000000 */
[----:B------:R-:W-:-:S04]  /*17a0*/  FFMA R13, R18, R14, R7 ;  /* 0x0000000e120d7223 */ /* 0x000fc80000000007 */
[----:B------:R-:W-:-:S04]  /*17b0*/  FFMA R14, R9, R13, R0 ;  /* 0x0000000d090e7223 */ /* 0x000fc80000000000 */
[----:B------:R-:W-:-:S05]  /*17c0*/  FFMA R7, R18, R14, R13 ;  /* 0x0000000e12077223 */ /* 0x000fca000000000d */
[----:B------:R-:W-:-:S04]  /*17d0*/  SHF.R.U32.HI R0, RZ, 0x17, R7 ;  /* 0x00000017ff007819 */ /* 0x000fc80000011607 */
[----:B------:R-:W-:-:S04]  /*17e0*/  LOP3.LUT R0, R0, 0xff, RZ, 0xc0, !PT ;  /* 0x000000ff00007812 */ /* 0x000fc800078ec0ff */
[----:B------:R-:W-:-:S04]  /*17f0*/  IADD3 R9, PT, PT, R0, R8, RZ ;  /* 0x0000000800097210 */ /* 0x000fc80007ffe0ff */
[----:B------:R-:W-:-:S04]  /*1800*/  IADD3 R0, PT, PT, R9, -0x1, RZ ;  /* 0xffffffff09007810 */ /* 0x000fc80007ffe0ff */
[----:B------:R-:W-:-:S13]  /*1810*/  ISETP.GE.U32.AND P1, PT, R0, 0xfe, PT ;  /* 0x000000fe0000780c */ /* 0x000fda0003f26070 */
[----:B------:R-:W-:Y:S05]  /*1820*/  @!P1 BRA `(.L_x_29) ;  /* 0x0000000000809947 */ /* 0x000fea0003800000 */
[----:B------:R-:W-:-:S13]  /*1830*/  ISETP.GT.AND P1, PT, R9, 0xfe, PT ;  /* 0x000000fe0900780c */ /* 0x000fda0003f24270 */
[----:B------:R-:W-:Y:S05]  /*1840*/  @P1 BRA `(.L_x_30) ;  /* 0x00000000006c1947 */ /* 0x000fea0003800000 */
[----:B------:R-:W-:-:S13]  /*1850*/  ISETP.GE.AND P1, PT, R9, 0x1, PT ;  /* 0x000000010900780c */ /* 0x000fda0003f26270 */
[----:B------:R-:W-:Y:S05]  /*1860*/  @P1 BRA `(.L_x_31) ;  /* 0x0000000000741947 */ /* 0x000fea0003800000 */
[----:B------:R-:W-:Y:S02]  /*1870*/  ISETP.GE.AND P1, PT, R9, -0x18, PT ;  /* 0xffffffe80900780c */ /* 0x000fe40003f26270 */
[----:B------:R-:W-:-:S11]  /*1880*/  LOP3.LUT R7, R7, 0x80000000, RZ, 0xc0, !PT ;  /* 0x8000000007077812 */ /* 0x000fd600078ec0ff */
[----:B------:R-:W-:Y:S05]  /*1890*/  @!P1 BRA `(.L_x_31) ;  /* 0x0000000000689947 */ /* 0x000fea0003800000 */
[CCC-:B------:R-:W-:Y:S01]  /*18a0*/  FFMA.RZ R0, R18.reuse, R14.reuse, R13.reuse ;  /* 0x0000000e12007223 */ /* 0x1c0fe2000000c00d */
[C---:B------:R-:W-:Y:S01]  /*18b0*/  IADD3 R8, PT, PT, R9.reuse, 0x20, RZ ;  /* 0x0000002009087810 */ /* 0x040fe20007ffe0ff */
[-CC-:B------:R-:W-:Y:S01]  /*18c0*/  FFMA.RM R3, R18, R14.reuse, R13.reuse ;  /* 0x0000000e12037223 */ /* 0x180fe2000000400d */
[C---:B------:R-:W-:Y:S02]  /*18d0*/  ISETP.NE.AND P3, PT, R9.reuse, RZ, PT ;  /* 0x000000ff0900720c */ /* 0x040fe40003f65270 */
[----:B------:R-:W-:Y:S01]  /*18e0*/  LOP3.LUT R5, R0, 0x7fffff, RZ, 0xc0, !PT ;  /* 0x007fffff00057812 */ /* 0x000fe200078ec0ff */
[----:B------:R-:W-:Y:S01]  /*18f0*/  FFMA.RP R0, R18, R14, R13 ;  /* 0x0000000e12007223 */ /* 0x000fe2000000800d */
[----:B------:R-:W-:Y:S02]  /*1900*/  ISETP.NE.AND P2, PT, R9, RZ, PT ;  /* 0x000000ff0900720c */ /* 0x000fe40003f45270 */
[----:B------:R-:W-:Y:S02]  /*1910*/  LOP3.LUT R5, R5, 0x800000, RZ, 0xfc, !PT ;  /* 0x0080000005057812 */ /* 0x000fe400078efcff */
[----:B------:R-:W-:-:S02]  /*1920*/  IADD3 R9, PT, PT, -R9, RZ, RZ ;  /* 0x000000ff09097210 */ /* 0x000fc40007ffe1ff */
[----:B------:R-:W-:Y:S02]  /*1930*/  SHF.L.U32 R8, R5, R8, RZ ;  /* 0x0000000805087219 */ /* 0x000fe400000006ff */
[----:B------:R-:W-:Y:S02]  /*1940*/  FSETP.NEU.FTZ.AND P1, PT, R0, R3, PT ;  /* 0x000000030000720b */ /* 0x000fe40003f3d000 */
[----:B------:R-:W-:Y:S02]  /*1950*/  SEL R0, R9, RZ, P3 ;  /* 0x000000ff09007207 */ /* 0x000fe40001800000 */
[----:B------:R-:W-:Y:S02]  /*1960*/  ISETP.NE.AND P2, PT, R8, RZ, P2 ;  /* 0x000000ff0800720c */ /* 0x000fe40001745270 */
[----:B------:R-:W-:Y:S02]  /*1970*/  SHF.R.U32.HI R0, RZ, R0, R5 ;  /* 0x00000000ff007219 */ /* 0x000fe40000011605 */
[----:B------:R-:W-:-:S02]  /*1980*/  PLOP3.LUT P1, PT, P1, P2, PT, 0xf8, 0x8f ;  /* 0x00000000008f781c */ /* 0x000fc40000f25f70 */
[----:B------:R-:W-:Y:S02]  /*1990*/  SHF.R.U32.HI R8, RZ, 0x1, R0 ;  /* 0x00000001ff087819 */ /* 0x000fe40000011600 */
[----:B------:R-:W-:-:S04]  /*19a0*/  SEL R3, RZ, 0x1, !P1 ;  /* 0x00000001ff037807 */ /* 0x000fc80004800000 */
[----:B------:R-:W-:-:S04]  /*19b0*/  LOP3.LUT R3, R3, 0x1, R8, 0xf8, !PT ;  /* 0x0000000103037812 */ /* 0x000fc800078ef808 */
[----:B------:R-:W-:-:S04]  /*19c0*/  LOP3.LUT R3, R3, R0, RZ, 0xc0, !PT ;  /* 0x0000000003037212 */ /* 0x000fc800078ec0ff */
[----:B------:R-:W-:-:S04]  /*19d0*/  IADD3 R8, PT, PT, R8, R3, RZ ;  /* 0x0000000308087210 */ /* 0x000fc80007ffe0ff */
[----:B------:R-:W-:Y:S01]  /*19e0*/  LOP3.LUT R7, R8, R7, RZ, 0xfc, !PT ;  /* 0x0000000708077212 */ /* 0x000fe200078efcff */
[----:B------:R-:W-:Y:S06]  /*19f0*/  BRA `(.L_x_31) ;  /* 0x0000000000107947 */ /* 0x000fec0003800000 */
.L_x_30:
[----:B------:R-:W-:-:S04]  /*1a00*/  LOP3.LUT R7, R7, 0x80000000, RZ, 0xc0, !PT ;  /* 0x8000000007077812 */ /* 0x000fc800078ec0ff */
[----:B------:R-:W-:Y:S01]  /*1a10*/  LOP3.LUT R7, R7, 0x7f800000, RZ, 0xfc, !PT ;  /* 0x7f80000007077812 */ /* 0x000fe200078efcff */
[----:B------:R-:W-:Y:S06]  /*1a20*/  BRA `(.L_x_31) ;  /* 0x0000000000047947 */ /* 0x000fec0003800000 */
.L_x_29:
[----:B------:R-:W-:-:S07]  /*1a30*/  LEA R7, R8, R7, 0x17 ;  /* 0x0000000708077211 */ /* 0x000fce00078eb8ff */
.L_x_31:
[----:B------:R-:W-:Y:S05]  /*1a40*/  BSYNC.RECONVERGENT B2 ;  /* 0x0000000000027941 */ /* 0x000fea0003800200 */
.L_x_28:
[----:B------:R-:W-:Y:S05]  /*1a50*/  BRA `(.L_x_32) ;  /* 0x0000000000207947 */ /* 0x000fea0003800000 */
.L_x_27:
[----:B------:R-:W-:-:S04]  /*1a60*/  LOP3.LUT R0, R3, 0x80000000, R0, 0x48, !PT ;  /* 0x8000000003007812 */ /* 0x000fc800078e4800 */
[----:B------:R-:W-:Y:S01]  /*1a70*/  LOP3.LUT R7, R0, 0x7f800000, RZ, 0xfc, !PT ;  /* 0x7f80000000077812 */ /* 0x000fe200078efcff */
[----:B------:R-:W-:Y:S06]  /*1a80*/  BRA `(.L_x_32) ;  /* 0x0000000000147947 */ /* 0x000fec0003800000 */
.L_x_26:
[----:B------:R-:W-:Y:S01]  /*1a90*/  LOP3.LUT R7, R3, 0x80000000, R0, 0x48, !PT ;  /* 0x8000000003077812 */ /* 0x000fe200078e4800 */
[----:B------:R-:W-:Y:S06]  /*1aa0*/  BRA `(.L_x_32) ;  /* 0x00000000000c7947 */ /* 0x000fec0003800000 */
.L_x_25:
[----:B------:R-:W0:Y:S01]  /*1ab0*/  MUFU.RSQ R7, -QNAN ;  /* 0xffc0000000077908 */ /* 0x000e220000001400 */
[----:B------:R-:W-:Y:S05]  /*1ac0*/  BRA `(.L_x_32) ;  /* 0x0000000000047947 */ /* 0x000fea0003800000 */
.L_x_24:
[----:B------:R-:W-:-:S07]  /*1ad0*/  FADD.FTZ R7, R0, R3 ;  /* 0x0000000300077221 */ /* 0x000fce0000010000 */
.L_x_32:
[----:B------:R-:W-:Y:S05]  /*1ae0*/  BSYNC.RECONVERGENT B1 ;  /* 0x0000000000017941 */ /* 0x000fea0003800200 */
.L_x_22:
[----:B0-----:R-:W-:Y:S01]  /*1af0*/  MOV R3, R7 ;  /* 0x0000000700037202 */ /* 0x001fe20000000f00 */
[----:B------:R-:W-:-:S04]  /*1b00*/  HFMA2 R7, -RZ, RZ, 0, 0 ;  /* 0x00000000ff077431 */ /* 0x000fc800000001ff */
[----:B------:R-:W-:Y:S05]  /*1b10*/  RET.REL.NODEC R6 `(spatial_streaming_block_level) ;  /* 0xffffffe406387950 */ /* 0x000fea0003c3ffff */
.L_x_33:
[----:B------:R-:W-:-:S00]  /*1b20*/  BRA `(.L_x_33) ;  /* 0xfffffffc00fc7947 */ /* 0x000fc0000383ffff */
[----:B------:R-:W-:-:S00]  /*1b30*/  NOP ;  /* 0x0000000000007918 */ /* 0x000fc00000000000 */
        /* <DEDUP_REMOVED lines=12> */
.L_x_34:


//--------------------- .nv.shared.reserved.0     --------------------------
	.section	.nv.shared.reserved.0,"aw",@nobits
	.weak		__nv_reservedSMEM_offset_0_alias
	.size		__nv_reservedSMEM_offset_0_alias, 0, 64
	.other		__nv_reservedSMEM_offset_0_alias,@"STO_CUDA_RESERVED_SHARED STV_DEFAULT"
__nv_reservedSMEM_offset_0_alias:
	.zero		0
	.zero		64


//--------------------- .nv.constant0.spatial_streaming_block_level --------------------------
	.section	.nv.constant0.spatial_streaming_block_level,"a",@progbits
	.sectionflags	@""
	.align	4
.nv.constant0.spatial_streaming_block_level:
	.zero		996


//--------------------- SYMBOLS --------------------------

	.type		.nv.reservedSmem.offset0,@object
	.size		.nv.reservedSmem.offset0,0x4
